//
// Generated by NVIDIA NVVM Compiler
//
// Compiler Build ID: CL-36424714
// Cuda compilation tools, release 13.0, V13.0.88
// Based on NVVM 20.0.0
//

.version 9.0
.target sm_100
.address_size 64

	// .globl	_Z22assignPointsToClustersP5PointP7Clusteriii
.extern .shared .align 16 .b8 sharedCentroids[];
.extern .shared .align 16 .b8 sharedCentroidSum[];

.visible .entry _Z22assignPointsToClustersP5PointP7Clusteriii(
	.param .u64 .ptr .align 1 _Z22assignPointsToClustersP5PointP7Clusteriii_param_0,
	.param .u64 .ptr .align 1 _Z22assignPointsToClustersP5PointP7Clusteriii_param_1,
	.param .u32 _Z22assignPointsToClustersP5PointP7Clusteriii_param_2,
	.param .u32 _Z22assignPointsToClustersP5PointP7Clusteriii_param_3,
	.param .u32 _Z22assignPointsToClustersP5PointP7Clusteriii_param_4
)
{
	.reg .pred 	%p<23>;
	.reg .b32 	%r<94>;
	.reg .b32 	%f<161>;
	.reg .b64 	%rd<24>;

	ld.param.u64 	%rd8, [_Z22assignPointsToClustersP5PointP7Clusteriii_param_0];
	ld.param.u64 	%rd9, [_Z22assignPointsToClustersP5PointP7Clusteriii_param_1];
	ld.param.u32 	%r47, [_Z22assignPointsToClustersP5PointP7Clusteriii_param_2];
	ld.param.u32 	%r48, [_Z22assignPointsToClustersP5PointP7Clusteriii_param_3];
	ld.param.u32 	%r49, [_Z22assignPointsToClustersP5PointP7Clusteriii_param_4];
	mov.u32 	%r50, %ctaid.x;
	mov.u32 	%r1, %ntid.x;
	mov.u32 	%r77, %tid.x;
	mad.lo.s32 	%r3, %r50, %r1, %r77;
	mul.lo.s32 	%r4, %r49, %r48;
	setp.ge.s32 	%p1, %r77, %r4;
	@%p1 bra 	$L__BB0_3;
	cvta.to.global.u64 	%rd10, %rd9;
	ld.global.u64 	%rd11, [%rd10+8];
	cvta.to.global.u64 	%rd1, %rd11;
$L__BB0_2:
	mul.wide.s32 	%rd12, %r77, 4;
	add.s64 	%rd13, %rd1, %rd12;
	ld.global.f32 	%f22, [%rd13];
	shl.b32 	%r51, %r77, 2;
	mov.u32 	%r52, sharedCentroids;
	add.s32 	%r53, %r52, %r51;
	st.shared.f32 	[%r53], %f22;
	add.s32 	%r77, %r77, %r1;
	setp.lt.s32 	%p2, %r77, %r4;
	@%p2 bra 	$L__BB0_2;
$L__BB0_3:
	bar.sync 	0;
	setp.ge.s32 	%p3, %r3, %r47;
	@%p3 bra 	$L__BB0_28;
	setp.lt.s32 	%p4, %r48, 1;
	cvta.to.global.u64 	%rd14, %rd8;
	mul.wide.s32 	%rd15, %r3, 24;
	add.s64 	%rd16, %rd14, %rd15;
	add.s64 	%rd2, %rd16, 16;
	mov.b32 	%r93, -1;
	@%p4 bra 	$L__BB0_27;
	setp.lt.s32 	%p5, %r49, 1;
	@%p5 bra 	$L__BB0_21;
	and.b32  	%r7, %r49, 15;
	add.s32 	%r8, %r7, -1;
	and.b32  	%r9, %r49, 7;
	add.s32 	%r10, %r9, -1;
	ld.global.u64 	%rd17, [%rd2];
	cvta.to.global.u64 	%rd3, %rd17;
	and.b32  	%r11, %r49, 2147483632;
	and.b32  	%r12, %r49, 3;
	neg.s32 	%r13, %r11;
	add.s64 	%rd4, %rd3, 32;
	shl.b32 	%r14, %r49, 2;
	mov.f32 	%f149, 0f7F7FFFFF;
	mov.b32 	%r93, -1;
	mov.b32 	%r78, 0;
$L__BB0_7:
	setp.lt.u32 	%p12, %r49, 16;
	mul.lo.s32 	%r17, %r78, %r49;
	mov.f32 	%f157, 0f00000000;
	mov.b32 	%r83, 0;
	@%p12 bra 	$L__BB0_10;
	mov.u32 	%r64, sharedCentroids;
	mad.lo.s32 	%r65, %r14, %r78, %r64;
	add.s32 	%r80, %r65, 32;
	mov.f32 	%f157, 0f00000000;
	mov.u64 	%rd23, %rd4;
	mov.u32 	%r81, %r13;
$L__BB0_9:
	.pragma "nounroll";
	ld.global.f32 	%f29, [%rd23+-32];
	ld.shared.f32 	%f30, [%r80+-32];
	sub.f32 	%f31, %f29, %f30;
	fma.rn.f32 	%f32, %f31, %f31, %f157;
	ld.global.f32 	%f33, [%rd23+-28];
	ld.shared.f32 	%f34, [%r80+-28];
	sub.f32 	%f35, %f33, %f34;
	fma.rn.f32 	%f36, %f35, %f35, %f32;
	ld.global.f32 	%f37, [%rd23+-24];
	ld.shared.f32 	%f38, [%r80+-24];
	sub.f32 	%f39, %f37, %f38;
	fma.rn.f32 	%f40, %f39, %f39, %f36;
	ld.global.f32 	%f41, [%rd23+-20];
	ld.shared.f32 	%f42, [%r80+-20];
	sub.f32 	%f43, %f41, %f42;
	fma.rn.f32 	%f44, %f43, %f43, %f40;
	ld.global.f32 	%f45, [%rd23+-16];
	ld.shared.f32 	%f46, [%r80+-16];
	sub.f32 	%f47, %f45, %f46;
	fma.rn.f32 	%f48, %f47, %f47, %f44;
	ld.global.f32 	%f49, [%rd23+-12];
	ld.shared.f32 	%f50, [%r80+-12];
	sub.f32 	%f51, %f49, %f50;
	fma.rn.f32 	%f52, %f51, %f51, %f48;
	ld.global.f32 	%f53, [%rd23+-8];
	ld.shared.f32 	%f54, [%r80+-8];
	sub.f32 	%f55, %f53, %f54;
	fma.rn.f32 	%f56, %f55, %f55, %f52;
	ld.global.f32 	%f57, [%rd23+-4];
	ld.shared.f32 	%f58, [%r80+-4];
	sub.f32 	%f59, %f57, %f58;
	fma.rn.f32 	%f60, %f59, %f59, %f56;
	ld.global.f32 	%f61, [%rd23];
	ld.shared.f32 	%f62, [%r80];
	sub.f32 	%f63, %f61, %f62;
	fma.rn.f32 	%f64, %f63, %f63, %f60;
	ld.global.f32 	%f65, [%rd23+4];
	ld.shared.f32 	%f66, [%r80+4];
	sub.f32 	%f67, %f65, %f66;
	fma.rn.f32 	%f68, %f67, %f67, %f64;
	ld.global.f32 	%f69, [%rd23+8];
	ld.shared.f32 	%f70, [%r80+8];
	sub.f32 	%f71, %f69, %f70;
	fma.rn.f32 	%f72, %f71, %f71, %f68;
	ld.global.f32 	%f73, [%rd23+12];
	ld.shared.f32 	%f74, [%r80+12];
	sub.f32 	%f75, %f73, %f74;
	fma.rn.f32 	%f76, %f75, %f75, %f72;
	ld.global.f32 	%f77, [%rd23+16];
	ld.shared.f32 	%f78, [%r80+16];
	sub.f32 	%f79, %f77, %f78;
	fma.rn.f32 	%f80, %f79, %f79, %f76;
	ld.global.f32 	%f81, [%rd23+20];
	ld.shared.f32 	%f82, [%r80+20];
	sub.f32 	%f83, %f81, %f82;
	fma.rn.f32 	%f84, %f83, %f83, %f80;
	ld.global.f32 	%f85, [%rd23+24];
	ld.shared.f32 	%f86, [%r80+24];
	sub.f32 	%f87, %f85, %f86;
	fma.rn.f32 	%f88, %f87, %f87, %f84;
	ld.global.f32 	%f89, [%rd23+28];
	ld.shared.f32 	%f90, [%r80+28];
	sub.f32 	%f91, %f89, %f90;
	fma.rn.f32 	%f157, %f91, %f91, %f88;
	add.s32 	%r81, %r81, 16;
	add.s64 	%rd23, %rd23, 64;
	add.s32 	%r80, %r80, 64;
	setp.ne.s32 	%p13, %r81, 0;
	mov.u32 	%r83, %r11;
	@%p13 bra 	$L__BB0_9;
$L__BB0_10:
	setp.eq.s32 	%p14, %r7, 0;
	@%p14 bra 	$L__BB0_20;
	setp.lt.u32 	%p15, %r8, 7;
	@%p15 bra 	$L__BB0_13;
	mul.wide.u32 	%rd18, %r83, 4;
	add.s64 	%rd19, %rd3, %rd18;
	ld.global.f32 	%f93, [%rd19];
	add.s32 	%r66, %r83, %r17;
	shl.b32 	%r67, %r66, 2;
	mov.u32 	%r68, sharedCentroids;
	add.s32 	%r69, %r68, %r67;
	ld.shared.f32 	%f94, [%r69];
	sub.f32 	%f95, %f93, %f94;
	fma.rn.f32 	%f96, %f95, %f95, %f157;
	ld.global.f32 	%f97, [%rd19+4];
	ld.shared.f32 	%f98, [%r69+4];
	sub.f32 	%f99, %f97, %f98;
	fma.rn.f32 	%f100, %f99, %f99, %f96;
	ld.global.f32 	%f101, [%rd19+8];
	ld.shared.f32 	%f102, [%r69+8];
	sub.f32 	%f103, %f101, %f102;
	fma.rn.f32 	%f104, %f103, %f103, %f100;
	ld.global.f32 	%f105, [%rd19+12];
	ld.shared.f32 	%f106, [%r69+12];
	sub.f32 	%f107, %f105, %f106;
	fma.rn.f32 	%f108, %f107, %f107, %f104;
	ld.global.f32 	%f109, [%rd19+16];
	ld.shared.f32 	%f110, [%r69+16];
	sub.f32 	%f111, %f109, %f110;
	fma.rn.f32 	%f112, %f111, %f111, %f108;
	ld.global.f32 	%f113, [%rd19+20];
	ld.shared.f32 	%f114, [%r69+20];
	sub.f32 	%f115, %f113, %f114;
	fma.rn.f32 	%f116, %f115, %f115, %f112;
	ld.global.f32 	%f117, [%rd19+24];
	ld.shared.f32 	%f118, [%r69+24];
	sub.f32 	%f119, %f117, %f118;
	fma.rn.f32 	%f120, %f119, %f119, %f116;
	ld.global.f32 	%f121, [%rd19+28];
	ld.shared.f32 	%f122, [%r69+28];
	sub.f32 	%f123, %f121, %f122;
	fma.rn.f32 	%f157, %f123, %f123, %f120;
	add.s32 	%r83, %r83, 8;
$L__BB0_13:
	setp.eq.s32 	%p16, %r9, 0;
	@%p16 bra 	$L__BB0_20;
	setp.lt.u32 	%p17, %r10, 3;
	@%p17 bra 	$L__BB0_16;
	mul.wide.u32 	%rd20, %r83, 4;
	add.s64 	%rd21, %rd3, %rd20;
	ld.global.f32 	%f125, [%rd21];
	add.s32 	%r70, %r83, %r17;
	shl.b32 	%r71, %r70, 2;
	mov.u32 	%r72, sharedCentroids;
	add.s32 	%r73, %r72, %r71;
	ld.shared.f32 	%f126, [%r73];
	sub.f32 	%f127, %f125, %f126;
	fma.rn.f32 	%f128, %f127, %f127, %f157;
	ld.global.f32 	%f129, [%rd21+4];
	ld.shared.f32 	%f130, [%r73+4];
	sub.f32 	%f131, %f129, %f130;
	fma.rn.f32 	%f132, %f131, %f131, %f128;
	ld.global.f32 	%f133, [%rd21+8];
	ld.shared.f32 	%f134, [%r73+8];
	sub.f32 	%f135, %f133, %f134;
	fma.rn.f32 	%f136, %f135, %f135, %f132;
	ld.global.f32 	%f137, [%rd21+12];
	ld.shared.f32 	%f138, [%r73+12];
	sub.f32 	%f139, %f137, %f138;
	fma.rn.f32 	%f157, %f139, %f139, %f136;
	add.s32 	%r83, %r83, 4;
$L__BB0_16:
	setp.eq.s32 	%p18, %r12, 0;
	@%p18 bra 	$L__BB0_20;
	setp.eq.s32 	%p19, %r12, 1;
	mul.wide.u32 	%rd22, %r83, 4;
	add.s64 	%rd7, %rd3, %rd22;
	ld.global.f32 	%f140, [%rd7];
	add.s32 	%r74, %r83, %r17;
	shl.b32 	%r75, %r74, 2;
	mov.u32 	%r76, sharedCentroids;
	add.s32 	%r28, %r76, %r75;
	ld.shared.f32 	%f141, [%r28];
	sub.f32 	%f142, %f140, %f141;
	fma.rn.f32 	%f157, %f142, %f142, %f157;
	@%p19 bra 	$L__BB0_20;
	setp.eq.s32 	%p20, %r12, 2;
	ld.global.f32 	%f143, [%rd7+4];
	ld.shared.f32 	%f144, [%r28+4];
	sub.f32 	%f145, %f143, %f144;
	fma.rn.f32 	%f157, %f145, %f145, %f157;
	@%p20 bra 	$L__BB0_20;
	ld.global.f32 	%f146, [%rd7+8];
	ld.shared.f32 	%f147, [%r28+8];
	sub.f32 	%f148, %f146, %f147;
	fma.rn.f32 	%f157, %f148, %f148, %f157;
$L__BB0_20:
	setp.lt.f32 	%p21, %f157, %f149;
	selp.f32 	%f149, %f157, %f149, %p21;
	selp.b32 	%r93, %r78, %r93, %p21;
	add.s32 	%r78, %r78, 1;
	setp.eq.s32 	%p22, %r78, %r48;
	@%p22 bra 	$L__BB0_27;
	bra.uni 	$L__BB0_7;
$L__BB0_21:
	and.b32  	%r31, %r48, 3;
	setp.lt.u32 	%p6, %r48, 4;
	mov.f32 	%f159, 0f7F7FFFFF;
	mov.b32 	%r93, -1;
	mov.b32 	%r90, 0;
	@%p6 bra 	$L__BB0_24;
	and.b32  	%r90, %r48, 2147483644;
	mov.f32 	%f159, 0f7F7FFFFF;
	mov.b32 	%r93, -1;
	mov.b32 	%r85, 0;
$L__BB0_23:
	setp.gt.f32 	%p7, %f159, 0f00000000;
	selp.f32 	%f159, 0f00000000, %f159, %p7;
	selp.b32 	%r93, %r85, %r93, %p7;
	add.s32 	%r85, %r85, 4;
	setp.ne.s32 	%p8, %r85, %r90;
	@%p8 bra 	$L__BB0_23;
$L__BB0_24:
	setp.eq.s32 	%p9, %r31, 0;
	@%p9 bra 	$L__BB0_27;
	mov.b32 	%r92, 0;
$L__BB0_26:
	.pragma "nounroll";
	setp.gt.f32 	%p10, %f159, 0f00000000;
	selp.f32 	%f159, 0f00000000, %f159, %p10;
	selp.b32 	%r93, %r90, %r93, %p10;
	add.s32 	%r90, %r90, 1;
	add.s32 	%r92, %r92, 1;
	setp.ne.s32 	%p11, %r92, %r31;
	@%p11 bra 	$L__BB0_26;
$L__BB0_27:
	st.global.u32 	[%rd2+-12], %r93;
$L__BB0_28:
	ret;

}
	// .globl	_Z15updateCentroidsP5PointP7Clusteriii
.visible .entry _Z15updateCentroidsP5PointP7Clusteriii(
	.param .u64 .ptr .align 1 _Z15updateCentroidsP5PointP7Clusteriii_param_0,
	.param .u64 .ptr .align 1 _Z15updateCentroidsP5PointP7Clusteriii_param_1,
	.param .u32 _Z15updateCentroidsP5PointP7Clusteriii_param_2,
	.param .u32 _Z15updateCentroidsP5PointP7Clusteriii_param_3,
	.param .u32 _Z15updateCentroidsP5PointP7Clusteriii_param_4
)
{
	.reg .pred 	%p<81>;
	.reg .b32 	%r<252>;
	.reg .b32 	%f<218>;
	.reg .b64 	%rd<87>;

	ld.param.u64 	%rd15, [_Z15updateCentroidsP5PointP7Clusteriii_param_0];
	ld.param.u64 	%rd14, [_Z15updateCentroidsP5PointP7Clusteriii_param_1];
	ld.param.u32 	%r85, [_Z15updateCentroidsP5PointP7Clusteriii_param_2];
	ld.param.u32 	%r86, [_Z15updateCentroidsP5PointP7Clusteriii_param_4];
	cvta.to.global.u64 	%rd1, %rd15;
	mov.u32 	%r1, %ctaid.x;
	mov.u32 	%r2, %tid.x;
	setp.ge.s32 	%p1, %r2, %r86;
	@%p1 bra 	$L__BB1_3;
	mov.u32 	%r3, %ntid.x;
	mov.u32 	%r88, sharedCentroidSum;
	mov.u32 	%r221, %r2;
$L__BB1_2:
	shl.b32 	%r87, %r221, 2;
	add.s32 	%r89, %r88, %r87;
	mov.b32 	%r90, 0;
	st.shared.u32 	[%r89], %r90;
	add.s32 	%r221, %r221, %r3;
	setp.lt.s32 	%p2, %r221, %r86;
	@%p2 bra 	$L__BB1_2;
$L__BB1_3:
	bar.sync 	0;
	setp.ge.s32 	%p3, %r2, %r85;
	@%p3 bra 	$L__BB1_20;
	mov.u32 	%r6, %ntid.x;
	and.b32  	%r7, %r86, 15;
	add.s32 	%r8, %r7, -1;
	and.b32  	%r9, %r86, 7;
	add.s32 	%r10, %r9, -1;
	and.b32  	%r11, %r86, 2147483632;
	and.b32  	%r12, %r86, 3;
	mov.u32 	%r222, %r2;
$L__BB1_5:
	setp.lt.s32 	%p4, %r86, 1;
	mul.wide.s32 	%rd16, %r222, 24;
	add.s64 	%rd17, %rd1, %rd16;
	add.s64 	%rd2, %rd17, 4;
	ld.global.u32 	%r91, [%rd17+4];
	setp.ne.s32 	%p5, %r91, %r1;
	or.pred  	%p6, %p5, %p4;
	@%p6 bra 	$L__BB1_19;
	setp.lt.u32 	%p7, %r86, 16;
	ld.global.u64 	%rd18, [%rd2+12];
	cvta.to.global.u64 	%rd3, %rd18;
	mov.b32 	%r225, 0;
	@%p7 bra 	$L__BB1_9;
	mov.b32 	%r223, 0;
$L__BB1_8:
	.pragma "nounroll";
	mul.wide.u32 	%rd19, %r223, 4;
	add.s64 	%rd20, %rd3, %rd19;
	ld.global.f32 	%f2, [%rd20];
	shl.b32 	%r94, %r223, 2;
	mov.u32 	%r95, sharedCentroidSum;
	add.s32 	%r96, %r95, %r94;
	ld.shared.v4.f32 	{%f3, %f4, %f5, %f6}, [%r96];
	add.f32 	%f7, %f2, %f3;
	ld.global.f32 	%f8, [%rd20+4];
	add.f32 	%f9, %f8, %f4;
	ld.global.f32 	%f10, [%rd20+8];
	add.f32 	%f11, %f10, %f5;
	ld.global.f32 	%f12, [%rd20+12];
	add.f32 	%f13, %f12, %f6;
	st.shared.v4.f32 	[%r96], {%f7, %f9, %f11, %f13};
	ld.global.f32 	%f14, [%rd20+16];
	ld.shared.v4.f32 	{%f15, %f16, %f17, %f18}, [%r96+16];
	add.f32 	%f19, %f14, %f15;
	ld.global.f32 	%f20, [%rd20+20];
	add.f32 	%f21, %f20, %f16;
	ld.global.f32 	%f22, [%rd20+24];
	add.f32 	%f23, %f22, %f17;
	ld.global.f32 	%f24, [%rd20+28];
	add.f32 	%f25, %f24, %f18;
	st.shared.v4.f32 	[%r96+16], {%f19, %f21, %f23, %f25};
	ld.global.f32 	%f26, [%rd20+32];
	ld.shared.v4.f32 	{%f27, %f28, %f29, %f30}, [%r96+32];
	add.f32 	%f31, %f26, %f27;
	ld.global.f32 	%f32, [%rd20+36];
	add.f32 	%f33, %f32, %f28;
	ld.global.f32 	%f34, [%rd20+40];
	add.f32 	%f35, %f34, %f29;
	ld.global.f32 	%f36, [%rd20+44];
	add.f32 	%f37, %f36, %f30;
	st.shared.v4.f32 	[%r96+32], {%f31, %f33, %f35, %f37};
	ld.global.f32 	%f38, [%rd20+48];
	ld.shared.v4.f32 	{%f39, %f40, %f41, %f42}, [%r96+48];
	add.f32 	%f43, %f38, %f39;
	ld.global.f32 	%f44, [%rd20+52];
	add.f32 	%f45, %f44, %f40;
	ld.global.f32 	%f46, [%rd20+56];
	add.f32 	%f47, %f46, %f41;
	ld.global.f32 	%f48, [%rd20+60];
	add.f32 	%f49, %f48, %f42;
	st.shared.v4.f32 	[%r96+48], {%f43, %f45, %f47, %f49};
	add.s32 	%r223, %r223, 16;
	setp.ne.s32 	%p8, %r223, %r11;
	mov.u32 	%r225, %r11;
	@%p8 bra 	$L__BB1_8;
$L__BB1_9:
	setp.eq.s32 	%p9, %r7, 0;
	@%p9 bra 	$L__BB1_19;
	setp.lt.u32 	%p10, %r8, 7;
	@%p10 bra 	$L__BB1_12;
	mul.wide.u32 	%rd21, %r225, 4;
	add.s64 	%rd22, %rd3, %rd21;
	ld.global.f32 	%f50, [%rd22];
	shl.b32 	%r97, %r225, 2;
	mov.u32 	%r98, sharedCentroidSum;
	add.s32 	%r99, %r98, %r97;
	ld.shared.f32 	%f51, [%r99];
	add.f32 	%f52, %f50, %f51;
	st.shared.f32 	[%r99], %f52;
	ld.global.f32 	%f53, [%rd22+4];
	ld.shared.f32 	%f54, [%r99+4];
	add.f32 	%f55, %f53, %f54;
	st.shared.f32 	[%r99+4], %f55;
	ld.global.f32 	%f56, [%rd22+8];
	ld.shared.f32 	%f57, [%r99+8];
	add.f32 	%f58, %f56, %f57;
	st.shared.f32 	[%r99+8], %f58;
	ld.global.f32 	%f59, [%rd22+12];
	ld.shared.f32 	%f60, [%r99+12];
	add.f32 	%f61, %f59, %f60;
	st.shared.f32 	[%r99+12], %f61;
	ld.global.f32 	%f62, [%rd22+16];
	ld.shared.f32 	%f63, [%r99+16];
	add.f32 	%f64, %f62, %f63;
	st.shared.f32 	[%r99+16], %f64;
	ld.global.f32 	%f65, [%rd22+20];
	ld.shared.f32 	%f66, [%r99+20];
	add.f32 	%f67, %f65, %f66;
	st.shared.f32 	[%r99+20], %f67;
	ld.global.f32 	%f68, [%rd22+24];
	ld.shared.f32 	%f69, [%r99+24];
	add.f32 	%f70, %f68, %f69;
	st.shared.f32 	[%r99+24], %f70;
	ld.global.f32 	%f71, [%rd22+28];
	ld.shared.f32 	%f72, [%r99+28];
	add.f32 	%f73, %f71, %f72;
	st.shared.f32 	[%r99+28], %f73;
	add.s32 	%r225, %r225, 8;
$L__BB1_12:
	setp.eq.s32 	%p11, %r9, 0;
	@%p11 bra 	$L__BB1_19;
	setp.lt.u32 	%p12, %r10, 3;
	@%p12 bra 	$L__BB1_15;
	mul.wide.u32 	%rd23, %r225, 4;
	add.s64 	%rd24, %rd3, %rd23;
	ld.global.f32 	%f74, [%rd24];
	shl.b32 	%r100, %r225, 2;
	mov.u32 	%r101, sharedCentroidSum;
	add.s32 	%r102, %r101, %r100;
	ld.shared.f32 	%f75, [%r102];
	add.f32 	%f76, %f74, %f75;
	st.shared.f32 	[%r102], %f76;
	ld.global.f32 	%f77, [%rd24+4];
	ld.shared.f32 	%f78, [%r102+4];
	add.f32 	%f79, %f77, %f78;
	st.shared.f32 	[%r102+4], %f79;
	ld.global.f32 	%f80, [%rd24+8];
	ld.shared.f32 	%f81, [%r102+8];
	add.f32 	%f82, %f80, %f81;
	st.shared.f32 	[%r102+8], %f82;
	ld.global.f32 	%f83, [%rd24+12];
	ld.shared.f32 	%f84, [%r102+12];
	add.f32 	%f85, %f83, %f84;
	st.shared.f32 	[%r102+12], %f85;
	add.s32 	%r225, %r225, 4;
$L__BB1_15:
	setp.eq.s32 	%p13, %r12, 0;
	@%p13 bra 	$L__BB1_19;
	setp.eq.s32 	%p14, %r12, 1;
	mul.wide.u32 	%rd25, %r225, 4;
	add.s64 	%rd4, %rd3, %rd25;
	ld.global.f32 	%f86, [%rd4];
	shl.b32 	%r103, %r225, 2;
	mov.u32 	%r104, sharedCentroidSum;
	add.s32 	%r21, %r104, %r103;
	ld.shared.f32 	%f87, [%r21];
	add.f32 	%f88, %f86, %f87;
	st.shared.f32 	[%r21], %f88;
	@%p14 bra 	$L__BB1_19;
	setp.eq.s32 	%p15, %r12, 2;
	ld.global.f32 	%f89, [%rd4+4];
	ld.shared.f32 	%f90, [%r21+4];
	add.f32 	%f91, %f89, %f90;
	st.shared.f32 	[%r21+4], %f91;
	@%p15 bra 	$L__BB1_19;
	ld.global.f32 	%f92, [%rd4+8];
	ld.shared.f32 	%f93, [%r21+8];
	add.f32 	%f94, %f92, %f93;
	st.shared.f32 	[%r21+8], %f94;
$L__BB1_19:
	add.s32 	%r222, %r222, %r6;
	setp.lt.s32 	%p16, %r222, %r85;
	@%p16 bra 	$L__BB1_5;
$L__BB1_20:
	bar.sync 	0;
	mov.u32 	%r227, %ntid.x;
	setp.lt.u32 	%p17, %r227, 2;
	@%p17 bra 	$L__BB1_37;
	and.b32  	%r24, %r86, 15;
	add.s32 	%r25, %r24, -1;
	and.b32  	%r26, %r86, 7;
	add.s32 	%r27, %r26, -1;
	and.b32  	%r28, %r86, 2147483632;
	and.b32  	%r29, %r86, 3;
	neg.s32 	%r30, %r28;
$L__BB1_22:
	mov.u32 	%r31, %r227;
	setp.lt.s32 	%p18, %r86, 1;
	shr.u32 	%r227, %r31, 1;
	setp.ge.u32 	%p19, %r2, %r227;
	or.pred  	%p20, %p19, %p18;
	@%p20 bra 	$L__BB1_36;
	setp.lt.u32 	%p21, %r86, 16;
	add.s32 	%r106, %r227, %r2;
	shl.b32 	%r107, %r106, 2;
	mov.u32 	%r108, sharedCentroidSum;
	add.s32 	%r33, %r108, %r107;
	mov.b32 	%r231, 0;
	@%p21 bra 	$L__BB1_26;
	add.s32 	%r228, %r108, 32;
	mov.u32 	%r229, %r30;
$L__BB1_25:
	.pragma "nounroll";
	ld.shared.f32 	%f95, [%r33];
	ld.shared.v4.f32 	{%f96, %f97, %f98, %f99}, [%r228+-32];
	add.f32 	%f100, %f95, %f96;
	st.shared.f32 	[%r228+-32], %f100;
	ld.shared.f32 	%f101, [%r33];
	add.f32 	%f102, %f101, %f97;
	st.shared.f32 	[%r228+-28], %f102;
	ld.shared.f32 	%f103, [%r33];
	add.f32 	%f104, %f103, %f98;
	st.shared.f32 	[%r228+-24], %f104;
	ld.shared.f32 	%f105, [%r33];
	add.f32 	%f106, %f105, %f99;
	st.shared.f32 	[%r228+-20], %f106;
	ld.shared.f32 	%f107, [%r33];
	ld.shared.v4.f32 	{%f108, %f109, %f110, %f111}, [%r228+-16];
	add.f32 	%f112, %f107, %f108;
	st.shared.f32 	[%r228+-16], %f112;
	ld.shared.f32 	%f113, [%r33];
	add.f32 	%f114, %f113, %f109;
	st.shared.f32 	[%r228+-12], %f114;
	ld.shared.f32 	%f115, [%r33];
	add.f32 	%f116, %f115, %f110;
	st.shared.f32 	[%r228+-8], %f116;
	ld.shared.f32 	%f117, [%r33];
	add.f32 	%f118, %f117, %f111;
	st.shared.f32 	[%r228+-4], %f118;
	ld.shared.f32 	%f119, [%r33];
	ld.shared.v4.f32 	{%f120, %f121, %f122, %f123}, [%r228];
	add.f32 	%f124, %f119, %f120;
	st.shared.f32 	[%r228], %f124;
	ld.shared.f32 	%f125, [%r33];
	add.f32 	%f126, %f125, %f121;
	st.shared.f32 	[%r228+4], %f126;
	ld.shared.f32 	%f127, [%r33];
	add.f32 	%f128, %f127, %f122;
	st.shared.f32 	[%r228+8], %f128;
	ld.shared.f32 	%f129, [%r33];
	add.f32 	%f130, %f129, %f123;
	st.shared.f32 	[%r228+12], %f130;
	ld.shared.f32 	%f131, [%r33];
	ld.shared.v4.f32 	{%f132, %f133, %f134, %f135}, [%r228+16];
	add.f32 	%f136, %f131, %f132;
	st.shared.f32 	[%r228+16], %f136;
	ld.shared.f32 	%f137, [%r33];
	add.f32 	%f138, %f137, %f133;
	st.shared.f32 	[%r228+20], %f138;
	ld.shared.f32 	%f139, [%r33];
	add.f32 	%f140, %f139, %f134;
	st.shared.f32 	[%r228+24], %f140;
	ld.shared.f32 	%f141, [%r33];
	add.f32 	%f142, %f141, %f135;
	st.shared.f32 	[%r228+28], %f142;
	add.s32 	%r229, %r229, 16;
	add.s32 	%r228, %r228, 64;
	setp.ne.s32 	%p22, %r229, 0;
	mov.u32 	%r231, %r28;
	@%p22 bra 	$L__BB1_25;
$L__BB1_26:
	setp.eq.s32 	%p23, %r24, 0;
	@%p23 bra 	$L__BB1_36;
	setp.lt.u32 	%p24, %r25, 7;
	@%p24 bra 	$L__BB1_29;
	ld.shared.f32 	%f143, [%r33];
	shl.b32 	%r111, %r231, 2;
	add.s32 	%r113, %r108, %r111;
	ld.shared.f32 	%f144, [%r113];
	add.f32 	%f145, %f143, %f144;
	st.shared.f32 	[%r113], %f145;
	ld.shared.f32 	%f146, [%r33];
	ld.shared.f32 	%f147, [%r113+4];
	add.f32 	%f148, %f146, %f147;
	st.shared.f32 	[%r113+4], %f148;
	ld.shared.f32 	%f149, [%r33];
	ld.shared.f32 	%f150, [%r113+8];
	add.f32 	%f151, %f149, %f150;
	st.shared.f32 	[%r113+8], %f151;
	ld.shared.f32 	%f152, [%r33];
	ld.shared.f32 	%f153, [%r113+12];
	add.f32 	%f154, %f152, %f153;
	st.shared.f32 	[%r113+12], %f154;
	ld.shared.f32 	%f155, [%r33];
	ld.shared.f32 	%f156, [%r113+16];
	add.f32 	%f157, %f155, %f156;
	st.shared.f32 	[%r113+16], %f157;
	ld.shared.f32 	%f158, [%r33];
	ld.shared.f32 	%f159, [%r113+20];
	add.f32 	%f160, %f158, %f159;
	st.shared.f32 	[%r113+20], %f160;
	ld.shared.f32 	%f161, [%r33];
	ld.shared.f32 	%f162, [%r113+24];
	add.f32 	%f163, %f161, %f162;
	st.shared.f32 	[%r113+24], %f163;
	ld.shared.f32 	%f164, [%r33];
	ld.shared.f32 	%f165, [%r113+28];
	add.f32 	%f166, %f164, %f165;
	st.shared.f32 	[%r113+28], %f166;
	add.s32 	%r231, %r231, 8;
$L__BB1_29:
	setp.eq.s32 	%p25, %r26, 0;
	@%p25 bra 	$L__BB1_36;
	setp.lt.u32 	%p26, %r27, 3;
	@%p26 bra 	$L__BB1_32;
	ld.shared.f32 	%f167, [%r33];
	shl.b32 	%r114, %r231, 2;
	add.s32 	%r116, %r108, %r114;
	ld.shared.f32 	%f168, [%r116];
	add.f32 	%f169, %f167, %f168;
	st.shared.f32 	[%r116], %f169;
	ld.shared.f32 	%f170, [%r33];
	ld.shared.f32 	%f171, [%r116+4];
	add.f32 	%f172, %f170, %f171;
	st.shared.f32 	[%r116+4], %f172;
	ld.shared.f32 	%f173, [%r33];
	ld.shared.f32 	%f174, [%r116+8];
	add.f32 	%f175, %f173, %f174;
	st.shared.f32 	[%r116+8], %f175;
	ld.shared.f32 	%f176, [%r33];
	ld.shared.f32 	%f177, [%r116+12];
	add.f32 	%f178, %f176, %f177;
	st.shared.f32 	[%r116+12], %f178;
	add.s32 	%r231, %r231, 4;
$L__BB1_32:
	setp.eq.s32 	%p27, %r29, 0;
	@%p27 bra 	$L__BB1_36;
	setp.eq.s32 	%p28, %r29, 1;
	ld.shared.f32 	%f179, [%r33];
	shl.b32 	%r117, %r231, 2;
	add.s32 	%r43, %r108, %r117;
	ld.shared.f32 	%f180, [%r43];
	add.f32 	%f181, %f179, %f180;
	st.shared.f32 	[%r43], %f181;
	@%p28 bra 	$L__BB1_36;
	setp.eq.s32 	%p29, %r29, 2;
	ld.shared.f32 	%f182, [%r33];
	ld.shared.f32 	%f183, [%r43+4];
	add.f32 	%f184, %f182, %f183;
	st.shared.f32 	[%r43+4], %f184;
	@%p29 bra 	$L__BB1_36;
	ld.shared.f32 	%f185, [%r33];
	ld.shared.f32 	%f186, [%r43+8];
	add.f32 	%f187, %f185, %f186;
	st.shared.f32 	[%r43+8], %f187;
$L__BB1_36:
	bar.sync 	0;
	setp.gt.u32 	%p30, %r31, 3;
	@%p30 bra 	$L__BB1_22;
$L__BB1_37:
	setp.ne.s32 	%p31, %r2, 0;
	@%p31 bra 	$L__BB1_63;
	setp.lt.s32 	%p32, %r85, 1;
	mov.b32 	%r246, 0;
	@%p32 bra 	$L__BB1_51;
	and.b32  	%r44, %r85, 15;
	setp.lt.u32 	%p33, %r85, 16;
	mov.b32 	%r239, 0;
	mov.u32 	%r246, %r239;
	@%p33 bra 	$L__BB1_42;
	and.b32  	%r239, %r85, 2147483632;
	neg.s32 	%r233, %r239;
	add.s64 	%rd84, %rd1, 196;
	mov.b32 	%r246, 0;
$L__BB1_41:
	.pragma "nounroll";
	ld.global.u32 	%r123, [%rd84+-192];
	setp.eq.s32 	%p34, %r123, %r1;
	selp.u32 	%r124, 1, 0, %p34;
	add.s32 	%r125, %r246, %r124;
	ld.global.u32 	%r126, [%rd84+-168];
	setp.eq.s32 	%p35, %r126, %r1;
	selp.u32 	%r127, 1, 0, %p35;
	add.s32 	%r128, %r125, %r127;
	ld.global.u32 	%r129, [%rd84+-144];
	setp.eq.s32 	%p36, %r129, %r1;
	selp.u32 	%r130, 1, 0, %p36;
	add.s32 	%r131, %r128, %r130;
	ld.global.u32 	%r132, [%rd84+-120];
	setp.eq.s32 	%p37, %r132, %r1;
	selp.u32 	%r133, 1, 0, %p37;
	add.s32 	%r134, %r131, %r133;
	ld.global.u32 	%r135, [%rd84+-96];
	setp.eq.s32 	%p38, %r135, %r1;
	selp.u32 	%r136, 1, 0, %p38;
	add.s32 	%r137, %r134, %r136;
	ld.global.u32 	%r138, [%rd84+-72];
	setp.eq.s32 	%p39, %r138, %r1;
	selp.u32 	%r139, 1, 0, %p39;
	add.s32 	%r140, %r137, %r139;
	ld.global.u32 	%r141, [%rd84+-48];
	setp.eq.s32 	%p40, %r141, %r1;
	selp.u32 	%r142, 1, 0, %p40;
	add.s32 	%r143, %r140, %r142;
	ld.global.u32 	%r144, [%rd84+-24];
	setp.eq.s32 	%p41, %r144, %r1;
	selp.u32 	%r145, 1, 0, %p41;
	add.s32 	%r146, %r143, %r145;
	ld.global.u32 	%r147, [%rd84];
	setp.eq.s32 	%p42, %r147, %r1;
	selp.u32 	%r148, 1, 0, %p42;
	add.s32 	%r149, %r146, %r148;
	ld.global.u32 	%r150, [%rd84+24];
	setp.eq.s32 	%p43, %r150, %r1;
	selp.u32 	%r151, 1, 0, %p43;
	add.s32 	%r152, %r149, %r151;
	ld.global.u32 	%r153, [%rd84+48];
	setp.eq.s32 	%p44, %r153, %r1;
	selp.u32 	%r154, 1, 0, %p44;
	add.s32 	%r155, %r152, %r154;
	ld.global.u32 	%r156, [%rd84+72];
	setp.eq.s32 	%p45, %r156, %r1;
	selp.u32 	%r157, 1, 0, %p45;
	add.s32 	%r158, %r155, %r157;
	ld.global.u32 	%r159, [%rd84+96];
	setp.eq.s32 	%p46, %r159, %r1;
	selp.u32 	%r160, 1, 0, %p46;
	add.s32 	%r161, %r158, %r160;
	ld.global.u32 	%r162, [%rd84+120];
	setp.eq.s32 	%p47, %r162, %r1;
	selp.u32 	%r163, 1, 0, %p47;
	add.s32 	%r164, %r161, %r163;
	ld.global.u32 	%r165, [%rd84+144];
	setp.eq.s32 	%p48, %r165, %r1;
	selp.u32 	%r166, 1, 0, %p48;
	add.s32 	%r167, %r164, %r166;
	ld.global.u32 	%r168, [%rd84+168];
	setp.eq.s32 	%p49, %r168, %r1;
	selp.u32 	%r169, 1, 0, %p49;
	add.s32 	%r246, %r167, %r169;
	add.s32 	%r233, %r233, 16;
	add.s64 	%rd84, %rd84, 384;
	setp.ne.s32 	%p50, %r233, 0;
	@%p50 bra 	$L__BB1_41;
$L__BB1_42:
	setp.eq.s32 	%p51, %r44, 0;
	@%p51 bra 	$L__BB1_51;
	and.b32  	%r54, %r85, 7;
	setp.lt.u32 	%p52, %r44, 8;
	@%p52 bra 	$L__BB1_45;
	mul.wide.u32 	%rd26, %r239, 24;
	add.s64 	%rd27, %rd1, %rd26;
	ld.global.u32 	%r171, [%rd27+4];
	setp.eq.s32 	%p53, %r171, %r1;
	selp.u32 	%r172, 1, 0, %p53;
	add.s32 	%r173, %r246, %r172;
	ld.global.u32 	%r174, [%rd27+28];
	setp.eq.s32 	%p54, %r174, %r1;
	selp.u32 	%r175, 1, 0, %p54;
	add.s32 	%r176, %r173, %r175;
	ld.global.u32 	%r177, [%rd27+52];
	setp.eq.s32 	%p55, %r177, %r1;
	selp.u32 	%r178, 1, 0, %p55;
	add.s32 	%r179, %r176, %r178;
	ld.global.u32 	%r180, [%rd27+76];
	setp.eq.s32 	%p56, %r180, %r1;
	selp.u32 	%r181, 1, 0, %p56;
	add.s32 	%r182, %r179, %r181;
	ld.global.u32 	%r183, [%rd27+100];
	setp.eq.s32 	%p57, %r183, %r1;
	selp.u32 	%r184, 1, 0, %p57;
	add.s32 	%r185, %r182, %r184;
	ld.global.u32 	%r186, [%rd27+124];
	setp.eq.s32 	%p58, %r186, %r1;
	selp.u32 	%r187, 1, 0, %p58;
	add.s32 	%r188, %r185, %r187;
	ld.global.u32 	%r189, [%rd27+148];
	setp.eq.s32 	%p59, %r189, %r1;
	selp.u32 	%r190, 1, 0, %p59;
	add.s32 	%r191, %r188, %r190;
	ld.global.u32 	%r192, [%rd27+172];
	setp.eq.s32 	%p60, %r192, %r1;
	selp.u32 	%r193, 1, 0, %p60;
	add.s32 	%r246, %r191, %r193;
	add.s32 	%r239, %r239, 8;
$L__BB1_45:
	setp.eq.s32 	%p61, %r54, 0;
	@%p61 bra 	$L__BB1_51;
	and.b32  	%r60, %r85, 3;
	setp.lt.u32 	%p62, %r54, 4;
	@%p62 bra 	$L__BB1_48;
	mul.wide.u32 	%rd28, %r239, 24;
	add.s64 	%rd29, %rd1, %rd28;
	ld.global.u32 	%r195, [%rd29+4];
	setp.eq.s32 	%p63, %r195, %r1;
	selp.u32 	%r196, 1, 0, %p63;
	add.s32 	%r197, %r246, %r196;
	ld.global.u32 	%r198, [%rd29+28];
	setp.eq.s32 	%p64, %r198, %r1;
	selp.u32 	%r199, 1, 0, %p64;
	add.s32 	%r200, %r197, %r199;
	ld.global.u32 	%r201, [%rd29+52];
	setp.eq.s32 	%p65, %r201, %r1;
	selp.u32 	%r202, 1, 0, %p65;
	add.s32 	%r203, %r200, %r202;
	ld.global.u32 	%r204, [%rd29+76];
	setp.eq.s32 	%p66, %r204, %r1;
	selp.u32 	%r205, 1, 0, %p66;
	add.s32 	%r246, %r203, %r205;
	add.s32 	%r239, %r239, 4;
$L__BB1_48:
	setp.eq.s32 	%p67, %r60, 0;
	@%p67 bra 	$L__BB1_51;
	mul.wide.u32 	%rd30, %r239, 24;
	add.s64 	%rd31, %rd30, %rd1;
	add.s64 	%rd85, %rd31, 4;
	neg.s32 	%r244, %r60;
$L__BB1_50:
	.pragma "nounroll";
	ld.global.u32 	%r206, [%rd85];
	setp.eq.s32 	%p68, %r206, %r1;
	selp.u32 	%r207, 1, 0, %p68;
	add.s32 	%r246, %r246, %r207;
	add.s64 	%rd85, %rd85, 24;
	add.s32 	%r244, %r244, 1;
	setp.ne.s32 	%p69, %r244, 0;
	@%p69 bra 	$L__BB1_50;
$L__BB1_51:
	setp.eq.s32 	%p70, %r246, 0;
	setp.lt.s32 	%p71, %r86, 1;
	or.pred  	%p72, %p70, %p71;
	@%p72 bra 	$L__BB1_63;
	cvt.rn.f32.u32 	%f1, %r246;
	cvta.to.global.u64 	%rd32, %rd14;
	mul.wide.u32 	%rd33, %r1, 16;
	add.s64 	%rd34, %rd32, %rd33;
	add.s64 	%rd11, %rd34, 8;
	and.b32  	%r72, %r86, 7;
	setp.lt.u32 	%p73, %r86, 8;
	mov.b32 	%r250, 0;
	@%p73 bra 	$L__BB1_55;
	and.b32  	%r250, %r86, 2147483640;
	mov.u32 	%r210, sharedCentroidSum;
	add.s32 	%r247, %r210, 16;
	neg.s32 	%r248, %r250;
	mov.b64 	%rd86, 0;
$L__BB1_54:
	.pragma "nounroll";
	ld.shared.v4.f32 	{%f188, %f189, %f190, %f191}, [%r247+-16];
	div.rn.f32 	%f192, %f188, %f1;
	ld.global.u64 	%rd36, [%rd11];
	cvta.to.global.u64 	%rd37, %rd36;
	add.s64 	%rd38, %rd37, %rd86;
	st.global.f32 	[%rd38], %f192;
	div.rn.f32 	%f193, %f189, %f1;
	ld.global.u64 	%rd39, [%rd11];
	cvta.to.global.u64 	%rd40, %rd39;
	add.s64 	%rd41, %rd40, %rd86;
	st.global.f32 	[%rd41+4], %f193;
	div.rn.f32 	%f194, %f190, %f1;
	ld.global.u64 	%rd42, [%rd11];
	cvta.to.global.u64 	%rd43, %rd42;
	add.s64 	%rd44, %rd43, %rd86;
	st.global.f32 	[%rd44+8], %f194;
	div.rn.f32 	%f195, %f191, %f1;
	ld.global.u64 	%rd45, [%rd11];
	cvta.to.global.u64 	%rd46, %rd45;
	add.s64 	%rd47, %rd46, %rd86;
	st.global.f32 	[%rd47+12], %f195;
	ld.shared.v4.f32 	{%f196, %f197, %f198, %f199}, [%r247];
	div.rn.f32 	%f200, %f196, %f1;
	ld.global.u64 	%rd48, [%rd11];
	cvta.to.global.u64 	%rd49, %rd48;
	add.s64 	%rd50, %rd49, %rd86;
	st.global.f32 	[%rd50+16], %f200;
	div.rn.f32 	%f201, %f197, %f1;
	ld.global.u64 	%rd51, [%rd11];
	cvta.to.global.u64 	%rd52, %rd51;
	add.s64 	%rd53, %rd52, %rd86;
	st.global.f32 	[%rd53+20], %f201;
	div.rn.f32 	%f202, %f198, %f1;
	ld.global.u64 	%rd54, [%rd11];
	cvta.to.global.u64 	%rd55, %rd54;
	add.s64 	%rd56, %rd55, %rd86;
	st.global.f32 	[%rd56+24], %f202;
	div.rn.f32 	%f203, %f199, %f1;
	ld.global.u64 	%rd57, [%rd11];
	cvta.to.global.u64 	%rd58, %rd57;
	add.s64 	%rd59, %rd58, %rd86;
	st.global.f32 	[%rd59+28], %f203;
	add.s32 	%r248, %r248, 8;
	add.s64 	%rd86, %rd86, 32;
	add.s32 	%r247, %r247, 32;
	setp.ne.s32 	%p74, %r248, 0;
	@%p74 bra 	$L__BB1_54;
$L__BB1_55:
	setp.eq.s32 	%p75, %r72, 0;
	@%p75 bra 	$L__BB1_63;
	and.b32  	%r80, %r86, 3;
	setp.lt.u32 	%p76, %r72, 4;
	@%p76 bra 	$L__BB1_58;
	shl.b32 	%r211, %r250, 2;
	mov.u32 	%r212, sharedCentroidSum;
	add.s32 	%r213, %r212, %r211;
	ld.shared.f32 	%f204, [%r213];
	div.rn.f32 	%f205, %f204, %f1;
	ld.global.u64 	%rd60, [%rd11];
	cvta.to.global.u64 	%rd61, %rd60;
	mul.wide.u32 	%rd62, %r250, 4;
	add.s64 	%rd63, %rd61, %rd62;
	st.global.f32 	[%rd63], %f205;
	ld.shared.f32 	%f206, [%r213+4];
	div.rn.f32 	%f207, %f206, %f1;
	ld.global.u64 	%rd64, [%rd11];
	cvta.to.global.u64 	%rd65, %rd64;
	add.s64 	%rd66, %rd65, %rd62;
	st.global.f32 	[%rd66+4], %f207;
	ld.shared.f32 	%f208, [%r213+8];
	div.rn.f32 	%f209, %f208, %f1;
	ld.global.u64 	%rd67, [%rd11];
	cvta.to.global.u64 	%rd68, %rd67;
	add.s64 	%rd69, %rd68, %rd62;
	st.global.f32 	[%rd69+8], %f209;
	ld.shared.f32 	%f210, [%r213+12];
	div.rn.f32 	%f211, %f210, %f1;
	ld.global.u64 	%rd70, [%rd11];
	cvta.to.global.u64 	%rd71, %rd70;
	add.s64 	%rd72, %rd71, %rd62;
	st.global.f32 	[%rd72+12], %f211;
	add.s32 	%r250, %r250, 4;
$L__BB1_58:
	setp.eq.s32 	%p77, %r80, 0;
	@%p77 bra 	$L__BB1_63;
	setp.eq.s32 	%p78, %r80, 1;
	@%p78 bra 	$L__BB1_61;
	shl.b32 	%r214, %r250, 2;
	mov.u32 	%r215, sharedCentroidSum;
	add.s32 	%r216, %r215, %r214;
	ld.shared.f32 	%f212, [%r216];
	div.rn.f32 	%f213, %f212, %f1;
	ld.global.u64 	%rd73, [%rd11];
	cvta.to.global.u64 	%rd74, %rd73;
	mul.wide.u32 	%rd75, %r250, 4;
	add.s64 	%rd76, %rd74, %rd75;
	st.global.f32 	[%rd76], %f213;
	ld.shared.f32 	%f214, [%r216+4];
	div.rn.f32 	%f215, %f214, %f1;
	ld.global.u64 	%rd77, [%rd11];
	cvta.to.global.u64 	%rd78, %rd77;
	add.s64 	%rd79, %rd78, %rd75;
	st.global.f32 	[%rd79+4], %f215;
	add.s32 	%r250, %r250, 2;
$L__BB1_61:
	and.b32  	%r217, %r86, 1;
	setp.eq.b32 	%p79, %r217, 1;
	not.pred 	%p80, %p79;
	@%p80 bra 	$L__BB1_63;
	shl.b32 	%r218, %r250, 2;
	mov.u32 	%r219, sharedCentroidSum;
	add.s32 	%r220, %r219, %r218;
	ld.shared.f32 	%f216, [%r220];
	div.rn.f32 	%f217, %f216, %f1;
	ld.global.u64 	%rd80, [%rd11];
	cvta.to.global.u64 	%rd81, %rd80;
	mul.wide.u32 	%rd82, %r250, 4;
	add.s64 	%rd83, %rd81, %rd82;
	st.global.f32 	[%rd83], %f217;
$L__BB1_63:
	ret;

}


// ===== COMPILED SASS (sm_100) =====

	.target	sm_100

	.elftype	@"ET_EXEC"


//--------------------- .note.nv.tkinfo           --------------------------
	.section	.note.nv.tkinfo,"",@"SHT_NOTE"
	.sectionflags	@"SHF_NOTE_NV_TKINFO"
	.tkinfo
        /*0018*/ 	.word	0x00000002
        /*0030*/ 	.string	""
        /*0030*/ 	.string	"ptxas"
        /*0030*/ 	.string	"Cuda compilation tools, release 13.0, V13.0.88"
        /*0030*/ 	.string	"Build cuda_13.0.r13.0/compiler.36424714_0"
        /*0030*/ 	.string	"-arch sm_100 -m 64 "



//--------------------- .note.nv.cuinfo           --------------------------
	.section	.note.nv.cuinfo,"",@"SHT_NOTE"
	.sectionflags	@"SHF_NOTE_NV_CUINFO"
        /*0018*/ 	.short	0x0002
        /*001a*/ 	.short	0x0064
        /*001c*/ 	.short	0x0082
	.zero		2


//--------------------- .nv.info                  --------------------------
	.section	.nv.info,"",@"SHT_CUDA_INFO"
	.align	4


	//----- nvinfo : EIATTR_REGCOUNT
	.align		4
        /*0000*/ 	.byte	0x04, 0x2f
        /*0002*/ 	.short	(.L_1 - .L_0)
	.align		4
.L_0:
        /*0004*/ 	.word	index@(_Z22assignPointsToClustersP5PointP7Clusteriii)
        /*0008*/ 	.word	0x00000020


	//----- nvinfo : EIATTR_FRAME_SIZE
	.align		4
.L_1:
        /*000c*/ 	.byte	0x04, 0x11
        /*000e*/ 	.short	(.L_3 - .L_2)
	.align		4
.L_2:
        /*0010*/ 	.word	index@(_Z22assignPointsToClustersP5PointP7Clusteriii)
        /*0014*/ 	.word	0x00000000


	//----- nvinfo : EIATTR_REGCOUNT
	.align		4
.L_3:
        /*0018*/ 	.byte	0x04, 0x2f
        /*001a*/ 	.short	(.L_5 - .L_4)
	.align		4
.L_4:
        /*001c*/ 	.word	index@(_Z15updateCentroidsP5PointP7Clusteriii)
        /*0020*/ 	.word	0x00000020


	//----- nvinfo : EIATTR_FRAME_SIZE
	.align		4
.L_5:
        /*0024*/ 	.byte	0x04, 0x11
        /*0026*/ 	.short	(.L_7 - .L_6)
	.align		4
.L_6:
        /*0028*/ 	.word	index@($__internal_0_$__cuda_sm3x_div_rn_noftz_f32_slowpath)
        /*002c*/ 	.word	0x00000000


	//----- nvinfo : EIATTR_FRAME_SIZE
	.align		4
.L_7:
        /*0030*/ 	.byte	0x04, 0x11
        /*0032*/ 	.short	(.L_9 - .L_8)
	.align		4
.L_8:
        /*0034*/ 	.word	index@(_Z15updateCentroidsP5PointP7Clusteriii)
        /*0038*/ 	.word	0x00000000


	//----- nvinfo : EIATTR_MIN_STACK_SIZE
	.align		4
.L_9:
        /*003c*/ 	.byte	0x04, 0x12
        /*003e*/ 	.short	(.L_11 - .L_10)
	.align		4
.L_10:
        /*0040*/ 	.word	index@(_Z15updateCentroidsP5PointP7Clusteriii)
        /*0044*/ 	.word	0x00000000


	//----- nvinfo : EIATTR_MIN_STACK_SIZE
	.align		4
.L_11:
        /*0048*/ 	.byte	0x04, 0x12
        /*004a*/ 	.short	(.L_13 - .L_12)
	.align		4
.L_12:
        /*004c*/ 	.word	index@(_Z22assignPointsToClustersP5PointP7Clusteriii)
        /*0050*/ 	.word	0x00000000
.L_13:


//--------------------- .nv.compat                --------------------------
	.section	.nv.compat,"",@"SHT_CUDA_COMPAT_INFO"
	.align	4
        /*0000*/ 	.byte	0x02, 0x09, 0x00, 0x00, 0x02, 0x02, 0x01, 0x00, 0x02, 0x05, 0x05, 0x00, 0x03, 0x07, 0x01, 0x01
        /*0010*/ 	.byte	0x02, 0x03, 0x00, 0x00, 0x02, 0x06, 0x01, 0x00, 0x04, 0x0b, 0x08, 0x00, 0x01, 0x00, 0x00, 0x00
        /*0020*/ 	.byte	0x00, 0x00, 0x00, 0x00


//--------------------- .nv.info._Z15updateCentroidsP5PointP7Clusteriii --------------------------
	.section	.nv.info._Z15updateCentroidsP5PointP7Clusteriii,"",@"SHT_CUDA_INFO"
	.sectionflags	@""
	.align	4


	//----- nvinfo : EIATTR_CUDA_API_VERSION
	.align		4
        /*0000*/ 	.byte	0x04, 0x37
        /*0002*/ 	.short	(.L_15 - .L_14)
.L_14:
        /*0004*/ 	.word	0x00000082


	//----- nvinfo : EIATTR_KPARAM_INFO
	.align		4
.L_15:
        /*0008*/ 	.byte	0x04, 0x17
        /*000a*/ 	.short	(.L_17 - .L_16)
.L_16:
        /*000c*/ 	.word	0x00000000
        /*0010*/ 	.short	0x0004
        /*0012*/ 	.short	0x0018
        /*0014*/ 	.byte	0x00, 0xf0, 0x11, 0x00


	//----- nvinfo : EIATTR_KPARAM_INFO
	.align		4
.L_17:
        /*0018*/ 	.byte	0x04, 0x17
        /*001a*/ 	.short	(.L_19 - .L_18)
.L_18:
        /*001c*/ 	.word	0x00000000
        /*0020*/ 	.short	0x0003
        /*0022*/ 	.short	0x0014
        /*0024*/ 	.byte	0x00, 0xf0, 0x11, 0x00


	//----- nvinfo : EIATTR_KPARAM_INFO
	.align		4
.L_19:
        /*0028*/ 	.byte	0x04, 0x17
        /*002a*/ 	.short	(.L_21 - .L_20)
.L_20:
        /*002c*/ 	.word	0x00000000
        /*0030*/ 	.short	0x0002
        /*0032*/ 	.short	0x0010
        /*0034*/ 	.byte	0x00, 0xf0, 0x11, 0x00


	//----- nvinfo : EIATTR_KPARAM_INFO
	.align		4
.L_21:
        /*0038*/ 	.byte	0x04, 0x17
        /*003a*/ 	.short	(.L_23 - .L_22)
.L_22:
        /*003c*/ 	.word	0x00000000
        /*0040*/ 	.short	0x0001
        /*0042*/ 	.short	0x0008
        /*0044*/ 	.byte	0x00, 0xf5, 0x21, 0x00


	//----- nvinfo : EIATTR_KPARAM_INFO
	.align		4
.L_23:
        /*0048*/ 	.byte	0x04, 0x17
        /*004a*/ 	.short	(.L_25 - .L_24)
.L_24:
        /*004c*/ 	.word	0x00000000
        /*0050*/ 	.short	0x0000
        /*0052*/ 	.short	0x0000
        /*0054*/ 	.byte	0x00, 0xf5, 0x21, 0x00


	//----- nvinfo : EIATTR_SPARSE_MMA_MASK
	.align		4
.L_25:
        /*0058*/ 	.byte	0x03, 0x50
        /*005a*/ 	.short	0x0000


	//----- nvinfo : EIATTR_MAXREG_COUNT
	.align		4
        /*005c*/ 	.byte	0x03, 0x1b
        /*005e*/ 	.short	0x00ff


	//----- nvinfo : EIATTR_NUM_BARRIERS
	.align		4
        /*0060*/ 	.byte	0x02, 0x4c
        /*0062*/ 	.byte	0x01
	.zero		1


	//----- nvinfo : EIATTR_MERCURY_ISA_VERSION
	.align		4
        /*0064*/ 	.byte	0x03, 0x5f
        /*0066*/ 	.short	0x0101


	//----- nvinfo : EIATTR_VRC_CTA_INIT_COUNT
	.align		4
        /*0068*/ 	.byte	0x02, 0x4a
	.zero		1
	.zero		1


	//----- nvinfo : EIATTR_EXIT_INSTR_OFFSETS
	.align		4
        /*006c*/ 	.byte	0x04, 0x1c
        /*006e*/ 	.short	(.L_27 - .L_26)


	//   ....[0]....
.L_26:
        /*0070*/ 	.word	0x000016f0


	//   ....[1]....
        /*0074*/ 	.word	0x000021c0


	//   ....[2]....
        /*0078*/ 	.word	0x00002ca0


	//   ....[3]....
        /*007c*/ 	.word	0x00003220


	//   ....[4]....
        /*0080*/ 	.word	0x00003520


	//   ....[5]....
        /*0084*/ 	.word	0x000036a0


	//----- nvinfo : EIATTR_CRS_STACK_SIZE
	.align		4
.L_27:
        /*0088*/ 	.byte	0x04, 0x1e
        /*008a*/ 	.short	(.L_29 - .L_28)
.L_28:
        /*008c*/ 	.word	0x00000000


	//----- nvinfo : EIATTR_CBANK_PARAM_SIZE
	.align		4
.L_29:
        /*0090*/ 	.byte	0x03, 0x19
        /*0092*/ 	.short	0x001c


	//----- nvinfo : EIATTR_PARAM_CBANK
	.align		4
        /*0094*/ 	.byte	0x04, 0x0a
        /*0096*/ 	.short	(.L_31 - .L_30)
	.align		4
.L_30:
        /*0098*/ 	.word	index@(.nv.constant0._Z15updateCentroidsP5PointP7Clusteriii)
        /*009c*/ 	.short	0x0380
        /*009e*/ 	.short	0x001c


	//----- nvinfo : EIATTR_SW_WAR
	.align		4
.L_31:
        /*00a0*/ 	.byte	0x04, 0x36
        /*00a2*/ 	.short	(.L_33 - .L_32)
.L_32:
        /*00a4*/ 	.word	0x00000008
.L_33:


//--------------------- .nv.info._Z22assignPointsToClustersP5PointP7Clusteriii --------------------------
	.section	.nv.info._Z22assignPointsToClustersP5PointP7Clusteriii,"",@"SHT_CUDA_INFO"
	.sectionflags	@""
	.align	4


	//----- nvinfo : EIATTR_CUDA_API_VERSION
	.align		4
        /*0000*/ 	.byte	0x04, 0x37
        /*0002*/ 	.short	(.L_35 - .L_34)
.L_34:
        /*0004*/ 	.word	0x00000082


	//----- nvinfo : EIATTR_KPARAM_INFO
	.align		4
.L_35:
        /*0008*/ 	.byte	0x04, 0x17
        /*000a*/ 	.short	(.L_37 - .L_36)
.L_36:
        /*000c*/ 	.word	0x00000000
        /*0010*/ 	.short	0x0004
        /*0012*/ 	.short	0x0018
        /*0014*/ 	.byte	0x00, 0xf0, 0x11, 0x00


	//----- nvinfo : EIATTR_KPARAM_INFO
	.align		4
.L_37:
        /*0018*/ 	.byte	0x04, 0x17
        /*001a*/ 	.short	(.L_39 - .L_38)
.L_38:
        /*001c*/ 	.word	0x00000000
        /*0020*/ 	.short	0x0003
        /*0022*/ 	.short	0x0014
        /*0024*/ 	.byte	0x00, 0xf0, 0x11, 0x00


	//----- nvinfo : EIATTR_KPARAM_INFO
	.align		4
.L_39:
        /*0028*/ 	.byte	0x04, 0x17
        /*002a*/ 	.short	(.L_41 - .L_40)
.L_40:
        /*002c*/ 	.word	0x00000000
        /*0030*/ 	.short	0x0002
        /*0032*/ 	.short	0x0010
        /*0034*/ 	.byte	0x00, 0xf0, 0x11, 0x00


	//----- nvinfo : EIATTR_KPARAM_INFO
	.align		4
.L_41:
        /*0038*/ 	.byte	0x04, 0x17
        /*003a*/ 	.short	(.L_43 - .L_42)
.L_42:
        /*003c*/ 	.word	0x00000000
        /*0040*/ 	.short	0x0001
        /*0042*/ 	.short	0x0008
        /*0044*/ 	.byte	0x00, 0xf5, 0x21, 0x00


	//----- nvinfo : EIATTR_KPARAM_INFO
	.align		4
.L_43:
        /*0048*/ 	.byte	0x04, 0x17
        /*004a*/ 	.short	(.L_45 - .L_44)
.L_44:
        /*004c*/ 	.word	0x00000000
        /*0050*/ 	.short	0x0000
        /*0052*/ 	.short	0x0000
        /*0054*/ 	.byte	0x00, 0xf5, 0x21, 0x00


	//----- nvinfo : EIATTR_SPARSE_MMA_MASK
	.align		4
.L_45:
        /*0058*/ 	.byte	0x03, 0x50
        /*005a*/ 	.short	0x0000


	//----- nvinfo : EIATTR_MAXREG_COUNT
	.align		4
        /*005c*/ 	.byte	0x03, 0x1b
        /*005e*/ 	.short	0x00ff


	//----- nvinfo : EIATTR_NUM_BARRIERS
	.align		4
        /*0060*/ 	.byte	0x02, 0x4c
        /*0062*/ 	.byte	0x01
	.zero		1


	//----- nvinfo : EIATTR_MERCURY_ISA_VERSION
	.align		4
        /*0064*/ 	.byte	0x03, 0x5f
        /*0066*/ 	.short	0x0101


	//----- nvinfo : EIATTR_VRC_CTA_INIT_COUNT
	.align		4
        /*0068*/ 	.byte	0x02, 0x4a
	.zero		1
	.zero		1


	//----- nvinfo : EIATTR_EXIT_INSTR_OFFSETS
	.align		4
        /*006c*/ 	.byte	0x04, 0x1c
        /*006e*/ 	.short	(.L_47 - .L_46)


	//   ....[0]....
.L_46:
        /*0070*/ 	.word	0x000001c0


	//   ....[1]....
        /*0074*/ 	.word	0x000012d0


	//----- nvinfo : EIATTR_CRS_STACK_SIZE
	.align		4
.L_47:
        /*0078*/ 	.byte	0x04, 0x1e
        /*007a*/ 	.short	(.L_49 - .L_48)
.L_48:
        /*007c*/ 	.word	0x00000000


	//----- nvinfo : EIATTR_CBANK_PARAM_SIZE
	.align		4
.L_49:
        /*0080*/ 	.byte	0x03, 0x19
        /*0082*/ 	.short	0x001c


	//----- nvinfo : EIATTR_PARAM_CBANK
	.align		4
        /*0084*/ 	.byte	0x04, 0x0a
        /*0086*/ 	.short	(.L_51 - .L_50)
	.align		4
.L_50:
        /*0088*/ 	.word	index@(.nv.constant0._Z22assignPointsToClustersP5PointP7Clusteriii)
        /*008c*/ 	.short	0x0380
        /*008e*/ 	.short	0x001c


	//----- nvinfo : EIATTR_SW_WAR
	.align		4
.L_51:
        /*0090*/ 	.byte	0x04, 0x36
        /*0092*/ 	.short	(.L_53 - .L_52)
.L_52:
        /*0094*/ 	.word	0x00000008
.L_53:


//--------------------- .nv.callgraph             --------------------------
	.section	.nv.callgraph,"",@"SHT_CUDA_CALLGRAPH"
	.align	4
	.sectionentsize	8
	.align		4
        /*0000*/ 	.word	0x00000000
	.align		4
        /*0004*/ 	.word	0xffffffff
	.align		4
        /*0008*/ 	.word	0x00000000
	.align		4
        /*000c*/ 	.word	0xfffffffe
	.align		4
        /*0010*/ 	.word	0x00000000
	.align		4
        /*0014*/ 	.word	0xfffffffd
	.align		4
        /*0018*/ 	.word	0x00000000
	.align		4
        /*001c*/ 	.word	0xfffffffc


//--------------------- .text._Z15updateCentroidsP5PointP7Clusteriii --------------------------
	.section	.text._Z15updateCentroidsP5PointP7Clusteriii,"ax",@progbits
	.align	128
        .global         _Z15updateCentroidsP5PointP7Clusteriii
        .type           _Z15updateCentroidsP5PointP7Clusteriii,@function
        .size           _Z15updateCentroidsP5PointP7Clusteriii,(.L_x_95 - _Z15updateCentroidsP5PointP7Clusteriii)
        .other          _Z15updateCentroidsP5PointP7Clusteriii,@"STO_CUDA_ENTRY STV_DEFAULT"
_Z15updateCentroidsP5PointP7Clusteriii:
.text._Z15updateCentroidsP5PointP7Clusteriii:
[----:B------:R-:W-:Y:S01]  /*0000*/  LDC R1, c[0x0][0x37c] ;  /* 0x0000df00ff017b82 */ /* 0x000fe20000000800 */
[----:B------:R-:W0:Y:S01]  /*0010*/  S2R R0, SR_TID.X ;  /* 0x0000000000007919 */ /* 0x000e220000002100 */
[----:B------:R-:W1:Y:S01]  /*0020*/  LDCU UR4, c[0x0][0x398] ;  /* 0x00007300ff0477ac */ /* 0x000e620008000800 */
[----:B------:R-:W-:Y:S01]  /*0030*/  BSSY.RECONVERGENT B0, `(.L_x_0) ;  /* 0x000000f000007945 */ /* 0x000fe20003800200 */
[----:B------:R-:W2:Y:S01]  /*0040*/  S2R R5, SR_CTAID.X ;  /* 0x0000000000057919 */ /* 0x000ea20000002500 */
[----:B-1----:R-:W-:-:S04]  /*0050*/  MOV R2, UR4 ;  /* 0x0000000400027c02 */ /* 0x002fc80008000f00 */
[----:B0-----:R-:W-:-:S13]  /*0060*/  ISETP.GE.AND P0, PT, R0, R2, PT ;  /* 0x000000020000720c */ /* 0x001fda0003f06270 */
[----:B--2---:R-:W-:Y:S05]  /*0070*/  @P0 BRA `(.L_x_1) ;  /* 0x0000000000280947 */ /* 0x004fea0003800000 */
[----:B------:R-:W0:Y:S01]  /*0080*/  S2R R6, SR_CgaCtaId ;  /* 0x0000000000067919 */ /* 0x000e220000008800 */
[----:B------:R-:W1:Y:S01]  /*0090*/  LDC R7, c[0x0][0x360] ;  /* 0x0000d800ff077b82 */ /* 0x000e620000000800 */
[----:B------:R-:W-:Y:S02]  /*00a0*/  MOV R3, 0x400 ;  /* 0x0000040000037802 */ /* 0x000fe40000000f00 */
[----:B------:R-:W-:Y:S02]  /*00b0*/  MOV R4, R0 ;  /* 0x0000000000047202 */ /* 0x000fe40000000f00 */
[----:B0-----:R-:W-:-:S07]  /*00c0*/  LEA R3, R6, R3, 0x18 ;  /* 0x0000000306037211 */ /* 0x001fce00078ec0ff */
.L_x_2:
[----:B------:R-:W-:Y:S01]  /*00d0*/  IMAD R6, R4, 0x4, R3 ;  /* 0x0000000404067824 */ /* 0x000fe200078e0203 */
[----:B-1----:R-:W-:-:S04]  /*00e0*/  IADD3 R4, PT, PT, R7, R4, RZ ;  /* 0x0000000407047210 */ /* 0x002fc80007ffe0ff */
[----:B------:R0:W-:Y:S01]  /*00f0*/  STS [R6], RZ ;  /* 0x000000ff06007388 */ /* 0x0001e20000000800 */
[----:B------:R-:W-:-:S13]  /*0100*/  ISETP.GE.AND P0, PT, R4, R2, PT ;  /* 0x000000020400720c */ /* 0x000fda0003f06270 */
[----:B0-----:R-:W-:Y:S05]  /*0110*/  @!P0 BRA `(.L_x_2) ;  /* 0xfffffffc00ec8947 */ /* 0x001fea000383ffff */
.L_x_1:
[----:B------:R-:W-:Y:S05]  /*0120*/  BSYNC.RECONVERGENT B0 ;  /* 0x0000000000007941 */ /* 0x000fea0003800200 */
.L_x_0:
[----:B------:R-:W0:Y:S01]  /*0130*/  LDCU UR4, c[0x0][0x390] ;  /* 0x00007200ff0477ac */ /* 0x000e220008000800 */
[----:B------:R-:W-:Y:S01]  /*0140*/  BSSY.RECONVERGENT B0, `(.L_x_3) ;  /* 0x00000ab000007945 */ /* 0x000fe20003800200 */
[----:B------:R-:W1:Y:S01]  /*0150*/  LDCU.64 UR10, c[0x0][0x358] ;  /* 0x00006b00ff0a77ac */ /* 0x000e620008000a00 */
[----:B------:R-:W-:Y:S01]  /*0160*/  BAR.SYNC.DEFER_BLOCKING 0x0 ;  /* 0x0000000000007b1d */ /* 0x000fe20000010000 */
[----:B0-----:R-:W-:-:S13]  /*0170*/  ISETP.GE.AND P0, PT, R0, UR4, PT ;  /* 0x0000000400007c0c */ /* 0x001fda000bf06270 */
[----:B-1----:R-:W-:Y:S05]  /*0180*/  @P0 BRA `(.L_x_4) ;  /* 0x0000000800980947 */ /* 0x002fea0003800000 */
[----:B------:R-:W0:Y:S01]  /*0190*/  LDC R3, c[0x0][0x360] ;  /* 0x0000d800ff037b82 */ /* 0x000e220000000800 */
[C---:B------:R-:W-:Y:S01]  /*01a0*/  LOP3.LUT R20, R2.reuse, 0xf, RZ, 0xc0, !PT ;  /* 0x0000000f02147812 */ /* 0x040fe200078ec0ff */
[----:B------:R-:W-:Y:S01]  /*01b0*/  IMAD.MOV.U32 R16, RZ, RZ, R0 ;  /* 0x000000ffff107224 */ /* 0x000fe200078e0000 */
[C---:B------:R-:W-:Y:S02]  /*01c0*/  LOP3.LUT R19, R2.reuse, 0x7, RZ, 0xc0, !PT ;  /* 0x0000000702137812 */ /* 0x040fe400078ec0ff */
[----:B------:R-:W-:Y:S01]  /*01d0*/  LOP3.LUT R18, R2, 0x7ffffff0, RZ, 0xc0, !PT ;  /* 0x7ffffff002127812 */ /* 0x000fe200078ec0ff */
[----:B------:R-:W-:Y:S01]  /*01e0*/  VIADD R4, R20, 0xffffffff ;  /* 0xffffffff14047836 */ /* 0x000fe20000000000 */
[----:B------:R-:W-:Y:S02]  /*01f0*/  IADD3 R6, PT, PT, R19, -0x1, RZ ;  /* 0xffffffff13067810 */ /* 0x000fe40007ffe0ff */
[----:B------:R-:W-:Y:S02]  /*0200*/  LOP3.LUT R17, R2, 0x3, RZ, 0xc0, !PT ;  /* 0x0000000302117812 */ /* 0x000fe400078ec0ff */
[----:B------:R-:W-:-:S02]  /*0210*/  ISETP.GE.U32.AND P2, PT, R4, 0x7, PT ;  /* 0x000000070400780c */ /* 0x000fc40003f46070 */
[----:B------:R-:W-:-:S13]  /*0220*/  ISETP.GE.U32.AND P1, PT, R6, 0x3, PT ;  /* 0x000000030600780c */ /* 0x000fda0003f26070 */
.L_x_11:
[----:B01--4-:R-:W1:Y:S01]  /*0230*/  LDC.64 R6, c[0x0][0x380] ;  /* 0x0000e000ff067b82 */ /* 0x013e620000000a00 */
[----:B--2---:R-:W2:Y:S01]  /*0240*/  LDCU UR5, c[0x0][0x398] ;  /* 0x00007300ff0577ac */ /* 0x004ea20008000800 */
[----:B------:R-:W3:Y:S01]  /*0250*/  LDCU UR4, c[0x0][0x390] ;  /* 0x00007200ff0477ac */ /* 0x000ee20008000800 */
[----:B-1----:R-:W-:-:S05]  /*0260*/  IMAD.WIDE R6, R16, 0x18, R6 ;  /* 0x0000001810067825 */ /* 0x002fca00078e0206 */
[----:B------:R-:W4:Y:S01]  /*0270*/  LDG.E R4, desc[UR10][R6.64+0x4] ;  /* 0x0000040a06047981 */ /* 0x000f22000c1e1900 */
[----:B--2---:R-:W-:Y:S01]  /*0280*/  MOV R2, UR5 ;  /* 0x0000000500027c02 */ /* 0x004fe20008000f00 */
[----:B0-----:R-:W-:Y:S01]  /*0290*/  IMAD.IADD R16, R3, 0x1, R16 ;  /* 0x0000000103107824 */ /* 0x001fe200078e0210 */
[----:B------:R-:W-:Y:S02]  /*02a0*/  BSSY.RECONVERGENT B1, `(.L_x_5) ;  /* 0x0000093000017945 */ /* 0x000fe40003800200 */
[----:B------:R-:W-:Y:S02]  /*02b0*/  ISETP.GE.AND P0, PT, R2, 0x1, PT ;  /* 0x000000010200780c */ /* 0x000fe40003f06270 */
[----:B---3--:R-:W-:Y:S02]  /*02c0*/  ISETP.GE.AND P3, PT, R16, UR4, PT ;  /* 0x0000000410007c0c */ /* 0x008fe4000bf66270 */
[----:B----4-:R-:W-:-:S13]  /*02d0*/  ISETP.NE.OR P0, PT, R4, R5, !P0 ;  /* 0x000000050400720c */ /* 0x010fda0004705670 */
[----:B-----5:R-:W-:Y:S05]  /*02e0*/  @P0 BRA `(.L_x_6) ;  /* 0x0000000800380947 */ /* 0x020fea0003800000 */
[----:B------:R0:W5:Y:S01]  /*02f0*/  LDG.E.64 R22, desc[UR10][R6.64+0x10] ;  /* 0x0000100a06167981 */ /* 0x000162000c1e1b00 */
[----:B------:R-:W-:Y:S01]  /*0300*/  ISETP.GE.U32.AND P0, PT, R2, 0x10, PT ;  /* 0x000000100200780c */ /* 0x000fe20003f06070 */
[----:B------:R-:W-:-:S12]  /*0310*/  HFMA2 R9, -RZ, RZ, 0, 0 ;  /* 0x00000000ff097431 */ /* 0x000fd800000001ff */
[----:B0-----:R-:W-:Y:S05]  /*0320*/  @!P0 BRA `(.L_x_7) ;  /* 0x0000000000c88947 */ /* 0x001fea0003800000 */
[----:B------:R-:W0:Y:S01]  /*0330*/  S2R R9, SR_CgaCtaId ;  /* 0x0000000000097919 */ /* 0x000e220000008800 */
[----:B------:R-:W-:Y:S01]  /*0340*/  MOV R4, 0x400 ;  /* 0x0000040000047802 */ /* 0x000fe20000000f00 */
[----:B------:R-:W-:-:S03]  /*0350*/  IMAD.MOV.U32 R7, RZ, RZ, RZ ;  /* 0x000000ffff077224 */ /* 0x000fc600078e00ff */
[----:B0-----:R-:W-:-:S07]  /*0360*/  LEA R4, R9, R4, 0x18 ;  /* 0x0000000409047211 */ /* 0x001fce00078ec0ff */
.L_x_8:
[----:B-----5:R-:W-:-:S05]  /*0370*/  IMAD.WIDE.U32 R28, R7, 0x4, R22 ;  /* 0x00000004071c7825 */ /* 0x020fca00078e0016 */
[----:B------:R-:W2:Y:S04]  /*0380*/  LDG.E R24, desc[UR10][R28.64+0xc] ;  /* 0x00000c0a1c187981 */ /* 0x000ea8000c1e1900 */
[----:B-1----:R-:W3:Y:S04]  /*0390*/  LDG.E R9, desc[UR10][R28.64] ;  /* 0x0000000a1c097981 */ /* 0x002ee8000c1e1900 */
[----:B------:R-:W4:Y:S04]  /*03a0*/  LDG.E R8, desc[UR10][R28.64+0x4] ;  /* 0x0000040a1c087981 */ /* 0x000f28000c1e1900 */
[----:B------:R-:W4:Y:S04]  /*03b0*/  LDG.E R11, desc[UR10][R28.64+0x8] ;  /* 0x0000080a1c0b7981 */ /* 0x000f28000c1e1900 */
[----:B------:R-:W4:Y:S01]  /*03c0*/  LDG.E R21, desc[UR10][R28.64+0x10] ;  /* 0x0000100a1c157981 */ /* 0x000f22000c1e1900 */
[----:B------:R-:W-:-:S03]  /*03d0*/  LEA R6, R7, R4, 0x2 ;  /* 0x0000000407067211 */ /* 0x000fc600078e10ff */
[----:B------:R-:W4:Y:S04]  /*03e0*/  LDG.E R26, desc[UR10][R28.64+0x14] ;  /* 0x0000140a1c1a7981 */ /* 0x000f28000c1e1900 */
[----:B------:R-:W2:Y:S04]  /*03f0*/  LDS.128 R12, [R6] ;  /* 0x00000000060c7984 */ /* 0x000ea80000000c00 */
[----:B------:R-:W4:Y:S04]  /*0400*/  LDG.E R25, desc[UR10][R28.64+0x18] ;  /* 0x0000180a1c197981 */ /* 0x000f28000c1e1900 */
[----:B------:R-:W4:Y:S01]  /*0410*/  LDG.E R27, desc[UR10][R28.64+0x2c] ;  /* 0x00002c0a1c1b7981 */ /* 0x000f22000c1e1900 */
[----:B--2---:R-:W-:-:S03]  /*0420*/  FADD R15, R15, R24 ;  /* 0x000000180f0f7221 */ /* 0x004fc60000000000 */
[----:B------:R-:W2:Y:S01]  /*0430*/  LDG.E R24, desc[UR10][R28.64+0x1c] ;  /* 0x00001c0a1c187981 */ /* 0x000ea2000c1e1900 */
[----:B---3--:R-:W-:Y:S01]  /*0440*/  FADD R12, R9, R12 ;  /* 0x0000000c090c7221 */ /* 0x008fe20000000000 */
[----:B----4-:R-:W-:Y:S01]  /*0450*/  FADD R13, R13, R8 ;  /* 0x000000080d0d7221 */ /* 0x010fe20000000000 */
[----:B------:R-:W-:Y:S02]  /*0460*/  FADD R14, R14, R11 ;  /* 0x0000000b0e0e7221 */ /* 0x000fe40000000000 */
[----:B------:R-:W0:Y:S02]  /*0470*/  LDS.128 R8, [R6+0x10] ;  /* 0x0000100006087984 */ /* 0x000e240000000c00 */
[----:B0-----:R-:W-:Y:S02]  /*0480*/  FADD R8, R21, R8 ;  /* 0x0000000815087221 */ /* 0x001fe40000000000 */
[----:B------:R-:W3:Y:S01]  /*0490*/  LDG.E R21, desc[UR10][R28.64+0x20] ;  /* 0x0000200a1c157981 */ /* 0x000ee2000c1e1900 */
[----:B------:R-:W-:Y:S01]  /*04a0*/  FADD R9, R9, R26 ;  /* 0x0000001a09097221 */ /* 0x000fe20000000000 */
[----:B------:R-:W-:-:S02]  /*04b0*/  FADD R10, R10, R25 ;  /* 0x000000190a0a7221 */ /* 0x000fc40000000000 */
[----:B------:R0:W-:Y:S04]  /*04c0*/  STS.128 [R6], R12 ;  /* 0x0000000c06007388 */ /* 0x0001e80000000c00 */
[----:B------:R-:W4:Y:S04]  /*04d0*/  LDG.E R26, desc[UR10][R28.64+0x30] ;  /* 0x0000300a1c1a7981 */ /* 0x000f28000c1e1900 */
[----:B------:R-:W4:Y:S04]  /*04e0*/  LDG.E R25, desc[UR10][R28.64+0x34] ;  /* 0x0000340a1c197981 */ /* 0x000f28000c1e1900 */
[----:B0-----:R-:W4:Y:S04]  /*04f0*/  LDG.E R12, desc[UR10][R28.64+0x24] ;  /* 0x0000240a1c0c7981 */ /* 0x001f28000c1e1900 */
[----:B------:R-:W4:Y:S01]  /*0500*/  LDG.E R13, desc[UR10][R28.64+0x28] ;  /* 0x0000280a1c0d7981 */ /* 0x000f22000c1e1900 */
[----:B--2---:R-:W-:-:S03]  /*0510*/  FADD R11, R11, R24 ;  /* 0x000000180b0b7221 */ /* 0x004fc60000000000 */
[----:B------:R-:W2:Y:S04]  /*0520*/  LDG.E R24, desc[UR10][R28.64+0x38] ;  /* 0x0000380a1c187981 */ /* 0x000ea8000c1e1900 */
[----:B------:R-:W-:Y:S04]  /*0530*/  STS.128 [R6+0x10], R8 ;  /* 0x0000100806007388 */ /* 0x000fe80000000c00 */
[----:B------:R-:W3:Y:S02]  /*0540*/  LDS.128 R8, [R6+0x20] ;  /* 0x0000200006087984 */ /* 0x000ee40000000c00 */
[----:B---3--:R-:W-:-:S02]  /*0550*/  FADD R8, R21, R8 ;  /* 0x0000000815087221 */ /* 0x008fc40000000000 */
[----:B------:R-:W3:Y:S01]  /*0560*/  LDG.E R21, desc[UR10][R28.64+0x3c] ;  /* 0x00003c0a1c157981 */ /* 0x000ee2000c1e1900 */
[----:B----4-:R-:W-:Y:S01]  /*0570*/  FADD R9, R9, R12 ;  /* 0x0000000c09097221 */ /* 0x010fe20000000000 */
[----:B------:R-:W-:Y:S02]  /*0580*/  FADD R10, R10, R13 ;  /* 0x0000000d0a0a7221 */ /* 0x000fe40000000000 */
[----:B------:R-:W0:Y:S01]  /*0590*/  LDS.128 R12, [R6+0x30] ;  /* 0x00003000060c7984 */ /* 0x000e220000000c00 */
[----:B------:R-:W-:Y:S01]  /*05a0*/  FADD R11, R11, R27 ;  /* 0x0000001b0b0b7221 */ /* 0x000fe20000000000 */
[----:B------:R-:W-:-:S04]  /*05b0*/  VIADD R7, R7, 0x10 ;  /* 0x0000001007077836 */ /* 0x000fc80000000000 */
[----:B------:R1:W-:Y:S01]  /*05c0*/  STS.128 [R6+0x20], R8 ;  /* 0x0000200806007388 */ /* 0x0003e20000000c00 */
[----:B------:R-:W-:Y:S01]  /*05d0*/  ISETP.NE.AND P0, PT, R7, R18, PT ;  /* 0x000000120700720c */ /* 0x000fe20003f05270 */
[----:B0-----:R-:W-:Y:S01]  /*05e0*/  FADD R12, R26, R12 ;  /* 0x0000000c1a0c7221 */ /* 0x001fe20000000000 */
[----:B------:R-:W-:Y:S01]  /*05f0*/  FADD R13, R13, R25 ;  /* 0x000000190d0d7221 */ /* 0x000fe20000000000 */
[----:B--2---:R-:W-:Y:S01]  /*0600*/  FADD R14, R14, R24 ;  /* 0x000000180e0e7221 */ /* 0x004fe20000000000 */
[----:B---3--:R-:W-:-:S05]  /*0610*/  FADD R15, R15, R21 ;  /* 0x000000150f0f7221 */ /* 0x008fca0000000000 */
[----:B------:R1:W-:Y:S04]  /*0620*/  STS.128 [R6+0x30], R12 ;  /* 0x0000300c06007388 */ /* 0x0003e80000000c00 */
[----:B------:R-:W-:Y:S05]  /*0630*/  @P0 BRA `(.L_x_8) ;  /* 0xfffffffc004c0947 */ /* 0x000fea000383ffff */
[----:B-1----:R-:W-:-:S07]  /*0640*/  MOV R9, R18 ;  /* 0x0000001200097202 */ /* 0x002fce0000000f00 */
.L_x_7:
[----:B------:R-:W-:-:S13]  /*0650*/  ISETP.NE.AND P0, PT, R20, RZ, PT ;  /* 0x000000ff1400720c */ /* 0x000fda0003f05270 */
[----:B------:R-:W-:Y:S05]  /*0660*/  @!P0 BRA `(.L_x_6) ;  /* 0x0000000400588947 */ /* 0x000fea0003800000 */
[----:B------:R-:W-:Y:S01]  /*0670*/  ISETP.NE.AND P0, PT, R19, RZ, PT ;  /* 0x000000ff1300720c */ /* 0x000fe20003f05270 */
[----:B------:R-:W-:-:S12]  /*0680*/  @!P2 BRA `(.L_x_9) ;  /* 0x000000000098a947 */ /* 0x000fd80003800000 */
[----:B-----5:R-:W-:-:S05]  /*0690*/  IMAD.WIDE.U32 R6, R9, 0x4, R22 ;  /* 0x0000000409067825 */ /* 0x020fca00078e0016 */
[----:B------:R-:W2:Y:S04]  /*06a0*/  LDG.E R14, desc[UR10][R6.64] ;  /* 0x0000000a060e7981 */ /* 0x000ea8000c1e1900 */
[----:B------:R-:W3:Y:S04]  /*06b0*/  LDG.E R21, desc[UR10][R6.64+0x4] ;  /* 0x0000040a06157981 */ /* 0x000ee8000c1e1900 */
[----:B------:R-:W4:Y:S04]  /*06c0*/  LDG.E R15, desc[UR10][R6.64+0x8] ;  /* 0x0000080a060f7981 */ /* 0x000f28000c1e1900 */
[----:B------:R-:W4:Y:S04]  /*06d0*/  LDG.E R13, desc[UR10][R6.64+0xc] ;  /* 0x00000c0a060d7981 */ /* 0x000f28000c1e1900 */
[----:B------:R-:W4:Y:S04]  /*06e0*/  LDG.E R10, desc[UR10][R6.64+0x10] ;  /* 0x0000100a060a7981 */ /* 0x000f28000c1e1900 */
[----:B------:R-:W4:Y:S04]  /*06f0*/  LDG.E R8, desc[UR10][R6.64+0x14] ;  /* 0x0000140a06087981 */ /* 0x000f28000c1e1900 */
[----:B------:R-:W4:Y:S04]  /*0700*/  LDG.E R4, desc[UR10][R6.64+0x18] ;  /* 0x0000180a06047981 */ /* 0x000f28000c1e1900 */
[----:B------:R0:W4:Y:S01]  /*0710*/  LDG.E R12, desc[UR10][R6.64+0x1c] ;  /* 0x00001c0a060c7981 */ /* 0x000122000c1e1900 */
[----:B------:R-:W-:Y:S01]  /*0720*/  MOV R11, 0x400 ;  /* 0x00000400000b7802 */ /* 0x000fe20000000f00 */
[----:B------:R-:W1:Y:S03]  /*0730*/  S2R R24, SR_CgaCtaId ;  /* 0x0000000000187919 */ /* 0x000e660000008800 */
[----:B-1----:R-:W-:-:S05]  /*0740*/  LEA R24, R24, R11, 0x18 ;  /* 0x0000000b18187211 */ /* 0x002fca00078ec0ff */
[C---:B------:R-:W-:Y:S01]  /*0750*/  IMAD R11, R9.reuse, 0x4, R24 ;  /* 0x00000004090b7824 */ /* 0x040fe200078e0218 */
[----:B------:R-:W-:-:S04]  /*0760*/  IADD3 R9, PT, PT, R9, 0x8, RZ ;  /* 0x0000000809097810 */ /* 0x000fc80007ffe0ff */
[----:B------:R-:W2:Y:S04]  /*0770*/  LDS R25, [R11] ;  /* 0x000000000b197984 */ /* 0x000ea80000000800 */
[----:B------:R-:W3:Y:S04]  /*0780*/  LDS R24, [R11+0x4] ;  /* 0x000004000b187984 */ /* 0x000ee80000000800 */
[----:B------:R-:W4:Y:S04]  /*0790*/  LDS R26, [R11+0x8] ;  /* 0x000008000b1a7984 */ /* 0x000f280000000800 */
[----:B0-----:R-:W0:Y:S04]  /*07a0*/  LDS R6, [R11+0xc] ;  /* 0x00000c000b067984 */ /* 0x001e280000000800 */
[----:B------:R-:W1:Y:S01]  /*07b0*/  LDS R7, [R11+0x1c] ;  /* 0x00001c000b077984 */ /* 0x000e620000000800 */
[----:B--2---:R-:W-:-:S03]  /*07c0*/  FADD R14, R14, R25 ;  /* 0x000000190e0e7221 */ /* 0x004fc60000000000 */
[----:B------:R-:W2:Y:S01]  /*07d0*/  LDS R25, [R11+0x18] ;  /* 0x000018000b197984 */ /* 0x000ea20000000800 */
[----:B---3--:R-:W-:-:S03]  /*07e0*/  FADD R24, R21, R24 ;  /* 0x0000001815187221 */ /* 0x008fc60000000000 */
[----:B------:R-:W3:Y:S01]  /*07f0*/  LDS R21, [R11+0x14] ;  /* 0x000014000b157984 */ /* 0x000ee20000000800 */
[----:B----4-:R-:W-:-:S03]  /*0800*/  FADD R26, R15, R26 ;  /* 0x0000001a0f1a7221 */ /* 0x010fc60000000000 */
[----:B------:R-:W4:Y:S01]  /*0810*/  LDS R15, [R11+0x10] ;  /* 0x000010000b0f7984 */ /* 0x000f220000000800 */
[----:B0-----:R-:W-:-:S03]  /*0820*/  FADD R6, R13, R6 ;  /* 0x000000060d067221 */ /* 0x001fc60000000000 */
[----:B------:R0:W-:Y:S04]  /*0830*/  STS [R11], R14 ;  /* 0x0000000e0b007388 */ /* 0x0001e80000000800 */
[----:B------:R0:W-:Y:S04]  /*0840*/  STS [R11+0x4], R24 ;  /* 0x000004180b007388 */ /* 0x0001e80000000800 */
[----:B------:R0:W-:Y:S04]  /*0850*/  STS [R11+0x8], R26 ;  /* 0x0000081a0b007388 */ /* 0x0001e80000000800 */
[----:B------:R0:W-:Y:S01]  /*0860*/  STS [R11+0xc], R6 ;  /* 0x00000c060b007388 */ /* 0x0001e20000000800 */
[----:B-1----:R-:W-:-:S05]  /*0870*/  FADD R12, R12, R7 ;  /* 0x000000070c0c7221 */ /* 0x002fca0000000000 */
[----:B------:R0:W-:Y:S01]  /*0880*/  STS [R11+0x1c], R12 ;  /* 0x00001c0c0b007388 */ /* 0x0001e20000000800 */
[----:B--2---:R-:W-:Y:S01]  /*0890*/  FADD R4, R4, R25 ;  /* 0x0000001904047221 */ /* 0x004fe20000000000 */
[----:B---3--:R-:W-:-:S04]  /*08a0*/  FADD R8, R8, R21 ;  /* 0x0000001508087221 */ /* 0x008fc80000000000 */
[----:B------:R0:W-:Y:S01]  /*08b0*/  STS [R11+0x18], R4 ;  /* 0x000018040b007388 */ /* 0x0001e20000000800 */
[----:B----4-:R-:W-:-:S03]  /*08c0*/  FADD R10, R10, R15 ;  /* 0x0000000f0a0a7221 */ /* 0x010fc60000000000 */
[----:B------:R0:W-:Y:S04]  /*08d0*/  STS [R11+0x14], R8 ;  /* 0x000014080b007388 */ /* 0x0001e80000000800 */
[----:B------:R0:W-:Y:S02]  /*08e0*/  STS [R11+0x10], R10 ;  /* 0x0000100a0b007388 */ /* 0x0001e40000000800 */
.L_x_9:
[----:B------:R-:W-:Y:S05]  /*08f0*/  @!P0 BRA `(.L_x_6) ;  /* 0x0000000000b48947 */ /* 0x000fea0003800000 */
[----:B------:R-:W-:Y:S01]  /*0900*/  ISETP.NE.AND P0, PT, R17, RZ, PT ;  /* 0x000000ff1100720c */ /* 0x000fe20003f05270 */
[----:B------:R-:W-:-:S12]  /*0910*/  @!P1 BRA `(.L_x_10) ;  /* 0x0000000000589947 */ /* 0x000fd80003800000 */
[----:B0----5:R-:W-:-:S05]  /*0920*/  IMAD.WIDE.U32 R6, R9, 0x4, R22 ;  /* 0x0000000409067825 */ /* 0x021fca00078e0016 */
[----:B------:R-:W2:Y:S04]  /*0930*/  LDG.E R13, desc[UR10][R6.64] ;  /* 0x0000000a060d7981 */ /* 0x000ea8000c1e1900 */
[----:B------:R-:W3:Y:S04]  /*0940*/  LDG.E R21, desc[UR10][R6.64+0x4] ;  /* 0x0000040a06157981 */ /* 0x000ee8000c1e1900 */
[----:B------:R-:W4:Y:S04]  /*0950*/  LDG.E R25, desc[UR10][R6.64+0x8] ;  /* 0x0000080a06197981 */ /* 0x000f28000c1e1900 */
[----:B------:R4:W4:Y:S01]  /*0960*/  LDG.E R12, desc[UR10][R6.64+0xc] ;  /* 0x00000c0a060c7981 */ /* 0x000922000c1e1900 */
[----:B------:R-:W-:Y:S01]  /*0970*/  MOV R4, 0x400 ;  /* 0x0000040000047802 */ /* 0x000fe20000000f00 */
[----:B------:R-:W0:Y:S03]  /*0980*/  S2R R11, SR_CgaCtaId ;  /* 0x00000000000b7919 */ /* 0x000e260000008800 */
[----:B0-----:R-:W-:-:S05]  /*0990*/  LEA R4, R11, R4, 0x18 ;  /* 0x000000040b047211 */ /* 0x001fca00078ec0ff */
[C---:B------:R-:W-:Y:S01]  /*09a0*/  IMAD R15, R9.reuse, 0x4, R4 ;  /* 0x00000004090f7824 */ /* 0x040fe200078e0204 */
[----:B------:R-:W-:-:S04]  /*09b0*/  IADD3 R9, PT, PT, R9, 0x4, RZ ;  /* 0x0000000409097810 */ /* 0x000fc80007ffe0ff */
[----:B------:R-:W2:Y:S04]  /*09c0*/  LDS R4, [R15] ;  /* 0x000000000f047984 */ /* 0x000ea80000000800 */
[----:B------:R-:W3:Y:S04]  /*09d0*/  LDS R8, [R15+0x4] ;  /* 0x000004000f087984 */ /* 0x000ee80000000800 */
[----:B------:R-:W4:Y:S04]  /*09e0*/  LDS R10, [R15+0x8] ;  /* 0x000008000f0a7984 */ /* 0x000f280000000800 */
[----:B------:R-:W0:Y:S01]  /*09f0*/  LDS R11, [R15+0xc] ;  /* 0x00000c000f0b7984 */ /* 0x000e220000000800 */
[----:B--2---:R-:W-:Y:S01]  /*0a00*/  FADD R4, R13, R4 ;  /* 0x000000040d047221 */ /* 0x004fe20000000000 */
[----:B---3--:R-:W-:-:S04]  /*0a10*/  FADD R8, R21, R8 ;  /* 0x0000000815087221 */ /* 0x008fc80000000000 */
[----:B------:R1:W-:Y:S01]  /*0a20*/  STS [R15], R4 ;  /* 0x000000040f007388 */ /* 0x0003e20000000800 */
[----:B----4-:R-:W-:-:S03]  /*0a30*/  FADD R6, R25, R10 ;  /* 0x0000000a19067221 */ /* 0x010fc60000000000 */
[----:B------:R1:W-:Y:S01]  /*0a40*/  STS [R15+0x4], R8 ;  /* 0x000004080f007388 */ /* 0x0003e20000000800 */
[----:B0-----:R-:W-:-:S03]  /*0a50*/  FADD R7, R12, R11 ;  /* 0x0000000b0c077221 */ /* 0x001fc60000000000 */
[----:B------:R1:W-:Y:S04]  /*0a60*/  STS [R15+0x8], R6 ;  /* 0x000008060f007388 */ /* 0x0003e80000000800 */
[----:B------:R1:W-:Y:S02]  /*0a70*/  STS [R15+0xc], R7 ;  /* 0x00000c070f007388 */ /* 0x0003e40000000800 */
.L_x_10:
[----:B------:R-:W-:Y:S05]  /*0a80*/  @!P0 BRA `(.L_x_6) ;  /* 0x0000000000508947 */ /* 0x000fea0003800000 */
[----:B-----5:R-:W-:-:S05]  /*0a90*/  IMAD.WIDE.U32 R22, R9, 0x4, R22 ;  /* 0x0000000409167825 */ /* 0x020fca00078e0016 */
[----:B01----:R-:W2:Y:S01]  /*0aa0*/  LDG.E R4, desc[UR10][R22.64] ;  /* 0x0000000a16047981 */ /* 0x003ea2000c1e1900 */
[----:B------:R-:W-:Y:S02]  /*0ab0*/  MOV R6, 0x400 ;  /* 0x0000040000067802 */ /* 0x000fe40000000f00 */
[----:B------:R-:W-:Y:S01]  /*0ac0*/  ISETP.NE.AND P0, PT, R17, 0x1, PT ;  /* 0x000000011100780c */ /* 0x000fe20003f05270 */
[----:B------:R-:W0:Y:S02]  /*0ad0*/  S2R R7, SR_CgaCtaId ;  /* 0x0000000000077919 */ /* 0x000e240000008800 */
[----:B0-----:R-:W-:-:S05]  /*0ae0*/  LEA R6, R7, R6, 0x18 ;  /* 0x0000000607067211 */ /* 0x001fca00078ec0ff */
[----:B------:R-:W-:-:S05]  /*0af0*/  IMAD R9, R9, 0x4, R6 ;  /* 0x0000000409097824 */ /* 0x000fca00078e0206 */
[----:B------:R-:W2:Y:S02]  /*0b00*/  LDS R7, [R9] ;  /* 0x0000000009077984 */ /* 0x000ea40000000800 */
[----:B--2---:R-:W-:-:S05]  /*0b10*/  FADD R4, R4, R7 ;  /* 0x0000000704047221 */ /* 0x004fca0000000000 */
[----:B------:R2:W-:Y:S01]  /*0b20*/  STS [R9], R4 ;  /* 0x0000000409007388 */ /* 0x0005e20000000800 */
[----:B------:R-:W-:Y:S05]  /*0b30*/  @!P0 BRA `(.L_x_6) ;  /* 0x0000000000248947 */ /* 0x000fea0003800000 */
[----:B------:R-:W-:Y:S01]  /*0b40*/  ISETP.NE.AND P0, PT, R17, 0x2, PT ;  /* 0x000000021100780c */ /* 0x000fe20003f05270 */
[----:B--2---:R-:W2:Y:S04]  /*0b50*/  LDG.E R4, desc[UR10][R22.64+0x4] ;  /* 0x0000040a16047981 */ /* 0x004ea8000c1e1900 */
[----:B------:R-:W2:Y:S08]  /*0b60*/  LDS R7, [R9+0x4] ;  /* 0x0000040009077984 */ /* 0x000eb00000000800 */
[----:B------:R-:W3:Y:S04]  /*0b70*/  @P0 LDG.E R6, desc[UR10][R22.64+0x8] ;  /* 0x0000080a16060981 */ /* 0x000ee8000c1e1900 */
[----:B------:R-:W3:Y:S01]  /*0b80*/  @P0 LDS R11, [R9+0x8] ;  /* 0x00000800090b0984 */ /* 0x000ee20000000800 */
[----:B--2---:R-:W-:-:S05]  /*0b90*/  FADD R4, R4, R7 ;  /* 0x0000000704047221 */ /* 0x004fca0000000000 */
[----:B------:R4:W-:Y:S01]  /*0ba0*/  STS [R9+0x4], R4 ;  /* 0x0000040409007388 */ /* 0x0009e20000000800 */
[----:B---3--:R-:W-:-:S05]  /*0bb0*/  @P0 FADD R6, R6, R11 ;  /* 0x0000000b06060221 */ /* 0x008fca0000000000 */
[----:B------:R4:W-:Y:S02]  /*0bc0*/  @P0 STS [R9+0x8], R6 ;  /* 0x0000080609000388 */ /* 0x0009e40000000800 */
.L_x_6:
[----:B------:R-:W-:Y:S05]  /*0bd0*/  BSYNC.RECONVERGENT B1 ;  /* 0x0000000000017941 */ /* 0x000fea0003800200 */
.L_x_5:
[----:B------:R-:W-:Y:S05]  /*0be0*/  @!P3 BRA `(.L_x_11) ;  /* 0xfffffff40090b947 */ /* 0x000fea000383ffff */
.L_x_4:
[----:B------:R-:W-:Y:S05]  /*0bf0*/  BSYNC.RECONVERGENT B0 ;  /* 0x0000000000007941 */ /* 0x000fea0003800200 */
.L_x_3:
[----:B------:R-:W3:Y:S01]  /*0c00*/  LDCU UR4, c[0x0][0x360] ;  /* 0x00006c00ff0477ac */ /* 0x000ee20008000800 */
[----:B------:R-:W-:Y:S01]  /*0c10*/  BAR.SYNC.DEFER_BLOCKING 0x0 ;  /* 0x0000000000007b1d */ /* 0x000fe20000010000 */
[----:B---3--:R-:W-:-:S09]  /*0c20*/  UISETP.GE.U32.AND UP0, UPT, UR4, 0x2, UPT ;  /* 0x000000020400788c */ /* 0x008fd2000bf06070 */
[----:B------:R-:W-:Y:S05]  /*0c30*/  BRA.U !UP0, `(.L_x_12) ;  /* 0x0000000908a87547 */ /* 0x000fea000b800000 */
[C---:B-1----:R-:W-:Y:S02]  /*0c40*/  LOP3.LUT R15, R2.reuse, 0xf, RZ, 0xc0, !PT ;  /* 0x0000000f020f7812 */ /* 0x042fe400078ec0ff */
[----:B------:R-:W-:Y:S02]  /*0c50*/  LOP3.LUT R16, R2, 0x7, RZ, 0xc0, !PT ;  /* 0x0000000702107812 */ /* 0x000fe400078ec0ff */
[----:B------:R-:W-:-:S03]  /*0c60*/  IADD3 R3, PT, PT, R15, -0x1, RZ ;  /* 0xffffffff0f037810 */ /* 0x000fc60007ffe0ff */
[----:B0-2-4-:R-:W-:Y:S01]  /*0c70*/  VIADD R4, R16, 0xffffffff ;  /* 0xffffffff10047836 */ /* 0x015fe20000000000 */
[----:B------:R-:W-:Y:S02]  /*0c80*/  ISETP.GE.U32.AND P1, PT, R3, 0x7, PT ;  /* 0x000000070300780c */ /* 0x000fe40003f26070 */
[----:B------:R-:W-:Y:S02]  /*0c90*/  LOP3.LUT R3, R2, 0x7ffffff0, RZ, 0xc0, !PT ;  /* 0x7ffffff002037812 */ /* 0x000fe400078ec0ff */
[----:B------:R-:W-:Y:S02]  /*0ca0*/  ISETP.GE.U32.AND P2, PT, R4, 0x3, PT ;  /* 0x000000030400780c */ /* 0x000fe40003f46070 */
[----:B------:R-:W-:Y:S02]  /*0cb0*/  LOP3.LUT R4, R2, 0x3, RZ, 0xc0, !PT ;  /* 0x0000000302047812 */ /* 0x000fe400078ec0ff */
[----:B------:R-:W-:-:S09]  /*0cc0*/  IADD3 R6, PT, PT, -R3, RZ, RZ ;  /* 0x000000ff03067210 */ /* 0x000fd20007ffe1ff */
.L_x_22:
[----:B0-----:R-:W0:Y:S01]  /*0cd0*/  LDCU UR6, c[0x0][0x398] ;  /* 0x00007300ff0677ac */ /* 0x001e220008000800 */
[----:B------:R-:W-:Y:S01]  /*0ce0*/  BSSY.RECONVERGENT B0, `(.L_x_13) ;  /* 0x000009c000007945 */ /* 0x000fe20003800200 */
[----:B------:R-:W-:Y:S01]  /*0cf0*/  UMOV UR5, UR4 ;  /* 0x0000000400057c82 */ /* 0x000fe20008000000 */
[----:B------:R-:W-:Y:S01]  /*0d00*/  USHF.R.U32.HI UR4, URZ, 0x1, UR4 ;  /* 0x00000001ff047899 */ /* 0x000fe20008011604 */
[----:B0-----:R-:W-:-:S05]  /*0d10*/  IMAD.U32 R2, RZ, RZ, UR6 ;  /* 0x00000006ff027e24 */ /* 0x001fca000f8e00ff */
[----:B------:R-:W-:-:S04]  /*0d20*/  ISETP.GE.AND P0, PT, R2, 0x1, PT ;  /* 0x000000010200780c */ /* 0x000fc80003f06270 */
[----:B------:R-:W-:-:S13]  /*0d30*/  ISETP.GE.U32.OR P0, PT, R0, UR4, !P0 ;  /* 0x0000000400007c0c */ /* 0x000fda000c706470 */
[----:B-123--:R-:W-:Y:S05]  /*0d40*/  @P0 BRA `(.L_x_14) ;  /* 0x0000000800540947 */ /* 0x00efea0003800000 */
[----:B------:R-:W0:Y:S01]  /*0d50*/  S2R R8, SR_CgaCtaId ;  /* 0x0000000000087919 */ /* 0x000e220000008800 */
[----:B------:R-:W-:Y:S02]  /*0d60*/  ISETP.GE.U32.AND P0, PT, R2, 0x10, PT ;  /* 0x000000100200780c */ /* 0x000fe40003f06070 */
[----:B------:R-:W-:Y:S02]  /*0d70*/  MOV R7, 0x400 ;  /* 0x0000040000077802 */ /* 0x000fe40000000f00 */
[----:B------:R-:W-:Y:S02]  /*0d80*/  IADD3 R12, PT, PT, R0, UR4, RZ ;  /* 0x00000004000c7c10 */ /* 0x000fe4000fffe0ff */
[----:B0-----:R-:W-:Y:S01]  /*0d90*/  LEA R7, R8, R7, 0x18 ;  /* 0x0000000708077211 */ /* 0x001fe200078ec0ff */
[----:B------:R-:W-:-:S03]  /*0da0*/  IMAD.MOV.U32 R8, RZ, RZ, RZ ;  /* 0x000000ffff087224 */ /* 0x000fc600078e00ff */
[----:B------:R-:W-:-:S03]  /*0db0*/  LEA R12, R12, R7, 0x2 ;  /* 0x000000070c0c7211 */ /* 0x000fc600078e10ff */
[----:B------:R-:W-:Y:S05]  /*0dc0*/  @!P0 BRA `(.L_x_15) ;  /* 0x0000000000f48947 */ /* 0x000fea0003800000 */
[----:B------:R-:W-:Y:S01]  /*0dd0*/  BSSY.RECONVERGENT B1, `(.L_x_16) ;  /* 0x000003b000017945 */ /* 0x000fe20003800200 */
[----:B------:R-:W-:Y:S01]  /*0de0*/  VIADD R13, R7, 0x20 ;  /* 0x00000020070d7836 */ /* 0x000fe20000000000 */
[----:B------:R-:W-:-:S07]  /*0df0*/  MOV R14, R6 ;  /* 0x00000006000e7202 */ /* 0x000fce0000000f00 */
.L_x_17:
[----:B------:R-:W-:Y:S01]  /*0e00*/  LDS R17, [R12] ;  /* 0x000000000c117984 */ /* 0x000fe20000000800 */
[----:B------:R-:W-:-:S03]  /*0e10*/  VIADD R14, R14, 0x10 ;  /* 0x000000100e0e7836 */ /* 0x000fc60000000000 */
[----:B------:R-:W0:Y:S02]  /*0e20*/  LDS.128 R8, [R13+-0x20] ;  /* 0xffffe0000d087984 */ /* 0x000e240000000c00 */
[----:B------:R-:W-:Y:S01]  /*0e30*/  ISETP.NE.AND P0, PT, R14, RZ, PT ;  /* 0x000000ff0e00720c */ /* 0x000fe20003f05270 */
[----:B0-----:R-:W-:-:S05]  /*0e40*/  FADD R18, R17, R8 ;  /* 0x0000000811127221 */ /* 0x001fca0000000000 */
[----:B------:R-:W-:Y:S04]  /*0e50*/  STS [R13+-0x20], R18 ;  /* 0xffffe0120d007388 */ /* 0x000fe80000000800 */
[----:B------:R-:W0:Y:S02]  /*0e60*/  LDS R8, [R12] ;  /* 0x000000000c087984 */ /* 0x000e240000000800 */
[----:B0-----:R-:W-:-:S05]  /*0e70*/  FADD R20, R9, R8 ;  /* 0x0000000809147221 */ /* 0x001fca0000000000 */
[----:B------:R-:W-:Y:S04]  /*0e80*/  STS [R13+-0x1c], R20 ;  /* 0xffffe4140d007388 */ /* 0x000fe80000000800 */
[----:B------:R-:W0:Y:S02]  /*0e90*/  LDS R9, [R12] ;  /* 0x000000000c097984 */ /* 0x000e240000000800 */
[----:B0----5:R-:W-:-:S05]  /*0ea0*/  FADD R22, R10, R9 ;  /* 0x000000090a167221 */ /* 0x021fca0000000000 */
[----:B------:R-:W-:Y:S04]  /*0eb0*/  STS [R13+-0x18], R22 ;  /* 0xffffe8160d007388 */ /* 0x000fe80000000800 */
[----:B------:R-:W0:Y:S02]  /*0ec0*/  LDS R8, [R12] ;  /* 0x000000000c087984 */ /* 0x000e240000000800 */
[----:B0-----:R-:W-:Y:S02]  /*0ed0*/  FADD R24, R11, R8 ;  /* 0x000000080b187221 */ /* 0x001fe40000000000 */
[----:B------:R-:W-:Y:S04]  /*0ee0*/  LDS.128 R8, [R13+-0x10] ;  /* 0xfffff0000d087984 */ /* 0x000fe80000000c00 */
[----:B------:R-:W-:Y:S04]  /*0ef0*/  STS [R13+-0x14], R24 ;  /* 0xffffec180d007388 */ /* 0x000fe80000000800 */
[----:B------:R-:W0:Y:S02]  /*0f00*/  LDS R17, [R12] ;  /* 0x000000000c117984 */ /* 0x000e240000000800 */
[----:B0-----:R-:W-:-:S05]  /*0f10*/  FADD R18, R17, R8 ;  /* 0x0000000811127221 */ /* 0x001fca0000000000 */
        /* <DEDUP_REMOVED lines=8> */
[----:B0-----:R-:W-:Y:S02]  /*0fa0*/  FADD R24, R11, R8 ;  /* 0x000000080b187221 */ /* 0x001fe40000000000 */
[----:B------:R-:W-:Y:S04]  /*0fb0*/  LDS.128 R8, [R13] ;  /* 0x000000000d087984 */ /* 0x000fe80000000c00 */
[----:B------:R-:W-:Y:S04]  /*0fc0*/  STS [R13+-0x4], R24 ;  /* 0xfffffc180d007388 */ /* 0x000fe80000000800 */
[----:B------:R-:W0:Y:S02]  /*0fd0*/  LDS R17, [R12] ;  /* 0x000000000c117984 */ /* 0x000e240000000800 */
[----:B0-----:R-:W-:-:S05]  /*0fe0*/  FADD R18, R17, R8 ;  /* 0x0000000811127221 */ /* 0x001fca0000000000 */
[----:B------:R-:W-:Y:S04]  /*0ff0*/  STS [R13], R18 ;  /* 0x000000120d007388 */ /* 0x000fe80000000800 */
[----:B------:R-:W0:Y:S02]  /*1000*/  LDS R8, [R12] ;  /* 0x000000000c087984 */ /* 0x000e240000000800 */
[----:B0-----:R-:W-:-:S05]  /*1010*/  FADD R20, R9, R8 ;  /* 0x0000000809147221 */ /* 0x001fca0000000000 */
[----:B------:R-:W-:Y:S04]  /*1020*/  STS [R13+0x4], R20 ;  /* 0x000004140d007388 */ /* 0x000fe80000000800 */
[----:B------:R-:W0:Y:S02]  /*1030*/  LDS R9, [R12] ;  /* 0x000000000c097984 */ /* 0x000e240000000800 */
[----:B0-----:R-:W-:-:S05]  /*1040*/  FADD R22, R10, R9 ;  /* 0x000000090a167221 */ /* 0x001fca0000000000 */
[----:B------:R-:W-:Y:S04]  /*1050*/  STS [R13+0x8], R22 ;  /* 0x000008160d007388 */ /* 0x000fe80000000800 */
[----:B------:R-:W0:Y:S02]  /*1060*/  LDS R8, [R12] ;  /* 0x000000000c087984 */ /* 0x000e240000000800 */
[----:B0-----:R-:W-:Y:S02]  /*1070*/  FADD R24, R11, R8 ;  /* 0x000000080b187221 */ /* 0x001fe40000000000 */
[----:B------:R-:W-:Y:S04]  /*1080*/  LDS.128 R8, [R13+0x10] ;  /* 0x000010000d087984 */ /* 0x000fe80000000c00 */
[----:B------:R-:W-:Y:S04]  /*1090*/  STS [R13+0xc], R24 ;  /* 0x00000c180d007388 */ /* 0x000fe80000000800 */
[----:B------:R-:W0:Y:S02]  /*10a0*/  LDS R17, [R12] ;  /* 0x000000000c117984 */ /* 0x000e240000000800 */
[----:B0-----:R-:W-:-:S05]  /*10b0*/  FADD R8, R17, R8 ;  /* 0x0000000811087221 */ /* 0x001fca0000000000 */
        /* <DEDUP_REMOVED lines=9> */
[----:B------:R0:W-:Y:S02]  /*1150*/  STS [R13+0x1c], R20 ;  /* 0x00001c140d007388 */ /* 0x0001e40000000800 */
[----:B0-----:R-:W-:Y:S01]  /*1160*/  IADD3 R13, PT, PT, R13, 0x40, RZ ;  /* 0x000000400d0d7810 */ /* 0x001fe20007ffe0ff */
[----:B------:R-:W-:Y:S06]  /*1170*/  @P0 BRA `(.L_x_17) ;  /* 0xfffffffc00200947 */ /* 0x000fec000383ffff */
[----:B------:R-:W-:Y:S05]  /*1180*/  BSYNC.RECONVERGENT B1 ;  /* 0x0000000000017941 */ /* 0x000fea0003800200 */
.L_x_16:
[----:B------:R-:W-:-:S07]  /*1190*/  IMAD.MOV.U32 R8, RZ, RZ, R3 ;  /* 0x000000ffff087224 */ /* 0x000fce00078e0003 */
.L_x_15:
[----:B------:R-:W-:-:S13]  /*11a0*/  ISETP.NE.AND P0, PT, R15, RZ, PT ;  /* 0x000000ff0f00720c */ /* 0x000fda0003f05270 */
[----:B------:R-:W-:Y:S05]  /*11b0*/  @!P0 BRA `(.L_x_14) ;  /* 0x0000000400388947 */ /* 0x000fea0003800000 */
[----:B------:R-:W-:Y:S01]  /*11c0*/  BSSY.RECONVERGENT B1, `(.L_x_18) ;  /* 0x0000025000017945 */ /* 0x000fe20003800200 */
[----:B------:R-:W-:-:S03]  /*11d0*/  ISETP.NE.AND P0, PT, R16, RZ, PT ;  /* 0x000000ff1000720c */ /* 0x000fc60003f05270 */
[----:B------:R-:W-:Y:S10]  /*11e0*/  @!P1 BRA `(.L_x_19) ;  /* 0x0000000000889947 */ /* 0x000ff40003800000 */
[C---:B------:R-:W-:Y:S01]  /*11f0*/  LEA R9, R8.reuse, R7, 0x2 ;  /* 0x0000000708097211 */ /* 0x040fe200078e10ff */
[----:B------:R-:W-:Y:S01]  /*1200*/  LDS R10, [R12] ;  /* 0x000000000c0a7984 */ /* 0x000fe20000000800 */
[----:B------:R-:W-:-:S03]  /*1210*/  VIADD R8, R8, 0x8 ;  /* 0x0000000808087836 */ /* 0x000fc60000000000 */
[----:B------:R-:W0:Y:S04]  /*1220*/  LDS R11, [R9] ;  /* 0x00000000090b7984 */ /* 0x000e280000000800 */
[----:B------:R-:W-:Y:S04]  /*1230*/  LDS R14, [R9+0x4] ;  /* 0x00000400090e7984 */ /* 0x000fe80000000800 */
[----:B------:R-:W-:Y:S04]  /*1240*/  LDS R18, [R9+0x8] ;  /* 0x0000080009127984 */ /* 0x000fe80000000800 */
[----:B------:R-:W-:Y:S01]  /*1250*/  LDS R20, [R9+0xc] ;  /* 0x00000c0009147984 */ /* 0x000fe20000000800 */
[----:B0-----:R-:W-:-:S05]  /*1260*/  FADD R10, R10, R11 ;  /* 0x0000000b0a0a7221 */ /* 0x001fca0000000000 */
[----:B------:R-:W-:Y:S04]  /*1270*/  STS [R9], R10 ;  /* 0x0000000a09007388 */ /* 0x000fe80000000800 */
[----:B------:R-:W0:Y:S02]  /*1280*/  LDS R11, [R12] ;  /* 0x000000000c0b7984 */ /* 0x000e240000000800 */
[----:B0-----:R-:W-:-:S05]  /*1290*/  FADD R14, R11, R14 ;  /* 0x0000000e0b0e7221 */ /* 0x001fca0000000000 */
[----:B------:R-:W-:Y:S04]  /*12a0*/  STS [R9+0x4], R14 ;  /* 0x0000040e09007388 */ /* 0x000fe80000000800 */
[----:B------:R-:W0:Y:S04]  /*12b0*/  LDS R11, [R12] ;  /* 0x000000000c0b7984 */ /* 0x000e280000000800 */
[----:B------:R-:W-:Y:S01]  /*12c0*/  LDS R14, [R9+0x14] ;  /* 0x00001400090e7984 */ /* 0x000fe20000000800 */
[----:B0-----:R-:W-:-:S05]  /*12d0*/  FADD R18, R11, R18 ;  /* 0x000000120b127221 */ /* 0x001fca0000000000 */
[----:B------:R-:W-:Y:S04]  /*12e0*/  STS [R9+0x8], R18 ;  /* 0x0000081209007388 */ /* 0x000fe80000000800 */
[----:B------:R-:W0:Y:S04]  /*12f0*/  LDS R11, [R12] ;  /* 0x000000000c0b7984 */ /* 0x000e280000000800 */
[----:B------:R-:W-:Y:S01]  /*1300*/  LDS R18, [R9+0x18] ;  /* 0x0000180009127984 */ /* 0x000fe20000000800 */
[----:B0-----:R-:W-:-:S03]  /*1310*/  FADD R20, R11, R20 ;  /* 0x000000140b147221 */ /* 0x001fc60000000000 */
[----:B------:R-:W-:Y:S04]  /*1320*/  LDS R11, [R9+0x10] ;  /* 0x00001000090b7984 */ /* 0x000fe80000000800 */
[----:B------:R-:W-:Y:S04]  /*1330*/  STS [R9+0xc], R20 ;  /* 0x00000c1409007388 */ /* 0x000fe80000000800 */
[----:B------:R-:W0:Y:S04]  /*1340*/  LDS R10, [R12] ;  /* 0x000000000c0a7984 */ /* 0x000e280000000800 */
[----:B------:R-:W-:Y:S01]  /*1350*/  LDS R20, [R9+0x1c] ;  /* 0x00001c0009147984 */ /* 0x000fe20000000800 */
        /* <DEDUP_REMOVED lines=11> */
.L_x_19:
[----:B------:R-:W-:Y:S05]  /*1410*/  BSYNC.RECONVERGENT B1 ;  /* 0x0000000000017941 */ /* 0x000fea0003800200 */
.L_x_18:
[----:B------:R-:W-:Y:S05]  /*1420*/  @!P0 BRA `(.L_x_14) ;  /* 0x00000000009c8947 */ /* 0x000fea0003800000 */
[----:B------:R-:W-:Y:S01]  /*1430*/  BSSY.RECONVERGENT B1, `(.L_x_20) ;  /* 0x0000015000017945 */ /* 0x000fe20003800200 */
[----:B------:R-:W-:-:S03]  /*1440*/  ISETP.NE.AND P0, PT, R4, RZ, PT ;  /* 0x000000ff0400720c */ /* 0x000fc60003f05270 */
[----:B------:R-:W-:Y:S10]  /*1450*/  @!P2 BRA `(.L_x_21) ;  /* 0x000000000048a947 */ /* 0x000ff40003800000 */
[C---:B------:R-:W-:Y:S01]  /*1460*/  LEA R18, R8.reuse, R7, 0x2 ;  /* 0x0000000708127211 */ /* 0x040fe200078e10ff */
[----:B0-----:R-:W-:Y:S01]  /*1470*/  LDS R9, [R12] ;  /* 0x000000000c097984 */ /* 0x001fe20000000800 */
[----:B------:R-:W-:-:S03]  /*1480*/  VIADD R8, R8, 0x4 ;  /* 0x0000000408087836 */ /* 0x000fc60000000000 */
[----:B------:R-:W0:Y:S04]  /*1490*/  LDS R10, [R18] ;  /* 0x00000000120a7984 */ /* 0x000e280000000800 */
[----:B------:R-:W-:Y:S04]  /*14a0*/  LDS R11, [R18+0x4] ;  /* 0x00000400120b7984 */ /* 0x000fe80000000800 */
[----:B------:R-:W-:Y:S01]  /*14b0*/  LDS R14, [R18+0x8] ;  /* 0x00000800120e7984 */ /* 0x000fe20000000800 */
[----:B0-----:R-:W-:-:S05]  /*14c0*/  FADD R9, R9, R10 ;  /* 0x0000000a09097221 */ /* 0x001fca0000000000 */
[----:B------:R-:W-:Y:S04]  /*14d0*/  STS [R18], R9 ;  /* 0x0000000912007388 */ /* 0x000fe80000000800 */
[----:B------:R-:W0:Y:S02]  /*14e0*/  LDS R10, [R12] ;  /* 0x000000000c0a7984 */ /* 0x000e240000000800 */
[----:B0-----:R-:W-:-:S05]  /*14f0*/  FADD R10, R10, R11 ;  /* 0x0000000b0a0a7221 */ /* 0x001fca0000000000 */
[----:B------:R-:W-:Y:S04]  /*1500*/  STS [R18+0x4], R10 ;  /* 0x0000040a12007388 */ /* 0x000fe80000000800 */
[----:B------:R-:W0:Y:S02]  /*1510*/  LDS R11, [R12] ;  /* 0x000000000c0b7984 */ /* 0x000e240000000800 */
[----:B0-----:R-:W-:Y:S02]  /*1520*/  FADD R11, R11, R14 ;  /* 0x0000000e0b0b7221 */ /* 0x001fe40000000000 */
[----:B------:R-:W-:Y:S04]  /*1530*/  LDS R14, [R18+0xc] ;  /* 0x00000c00120e7984 */ /* 0x000fe80000000800 */
[----:B------:R-:W-:Y:S04]  /*1540*/  STS [R18+0x8], R11 ;  /* 0x0000080b12007388 */ /* 0x000fe80000000800 */
[----:B------:R-:W0:Y:S02]  /*1550*/  LDS R13, [R12] ;  /* 0x000000000c0d7984 */ /* 0x000e240000000800 */
[----:B0-----:R-:W-:-:S05]  /*1560*/  FADD R13, R13, R14 ;  /* 0x0000000e0d0d7221 */ /* 0x001fca0000000000 */
[----:B------:R1:W-:Y:S02]  /*1570*/  STS [R18+0xc], R13 ;  /* 0x00000c0d12007388 */ /* 0x0003e40000000800 */
.L_x_21:
[----:B------:R-:W-:Y:S05]  /*1580*/  BSYNC.RECONVERGENT B1 ;  /* 0x0000000000017941 */ /* 0x000fea0003800200 */
.L_x_20:
[----:B------:R-:W-:Y:S05]  /*1590*/  @!P0 BRA `(.L_x_14) ;  /* 0x0000000000408947 */ /* 0x000fea0003800000 */
[----:B------:R-:W-:Y:S02]  /*15a0*/  LEA R10, R8, R7, 0x2 ;  /* 0x00000007080a7211 */ /* 0x000fe400078e10ff */
[----:B------:R-:W-:Y:S01]  /*15b0*/  LDS R7, [R12] ;  /* 0x000000000c077984 */ /* 0x000fe20000000800 */
[----:B------:R-:W-:-:S03]  /*15c0*/  ISETP.NE.AND P0, PT, R4, 0x1, PT ;  /* 0x000000010400780c */ /* 0x000fc60003f05270 */
[----:B------:R-:W2:Y:S02]  /*15d0*/  LDS R8, [R10] ;  /* 0x000000000a087984 */ /* 0x000ea40000000800 */
[----:B--2---:R-:W-:-:S05]  /*15e0*/  FADD R7, R7, R8 ;  /* 0x0000000807077221 */ /* 0x004fca0000000000 */
[----:B------:R2:W-:Y:S03]  /*15f0*/  STS [R10], R7 ;  /* 0x000000070a007388 */ /* 0x0005e60000000800 */
[----:B------:R-:W-:Y:S05]  /*1600*/  @!P0 BRA `(.L_x_14) ;  /* 0x0000000000248947 */ /* 0x000fea0003800000 */
[----:B--2---:R-:W-:Y:S01]  /*1610*/  LDS R7, [R12] ;  /* 0x000000000c077984 */ /* 0x004fe20000000800 */
[----:B------:R-:W-:-:S03]  /*1620*/  ISETP.NE.AND P0, PT, R4, 0x2, PT ;  /* 0x000000020400780c */ /* 0x000fc60003f05270 */
[----:B------:R-:W2:Y:S10]  /*1630*/  LDS R8, [R10+0x4] ;  /* 0x000004000a087984 */ /* 0x000eb40000000800 */
[----:B0-----:R-:W-:Y:S01]  /*1640*/  @P0 LDS R9, [R10+0x8] ;  /* 0x000008000a090984 */ /* 0x001fe20000000800 */
[----:B--2---:R-:W-:-:S05]  /*1650*/  FADD R7, R7, R8 ;  /* 0x0000000807077221 */ /* 0x004fca0000000000 */
[----:B------:R-:W-:Y:S04]  /*1660*/  STS [R10+0x4], R7 ;  /* 0x000004070a007388 */ /* 0x000fe80000000800 */
[----:B------:R-:W0:Y:S02]  /*1670*/  @P0 LDS R8, [R12] ;  /* 0x000000000c080984 */ /* 0x000e240000000800 */
[----:B0-----:R-:W-:-:S05]  /*1680*/  @P0 FADD R8, R8, R9 ;  /* 0x0000000908080221 */ /* 0x001fca0000000000 */
[----:B------:R3:W-:Y:S02]  /*1690*/  @P0 STS [R10+0x8], R8 ;  /* 0x000008080a000388 */ /* 0x0007e40000000800 */
.L_x_14:
[----:B------:R-:W-:Y:S05]  /*16a0*/  BSYNC.RECONVERGENT B0 ;  /* 0x0000000000007941 */ /* 0x000fea0003800200 */
.L_x_13:
[----:B------:R-:W-:Y:S01]  /*16b0*/  BAR.SYNC.DEFER_BLOCKING 0x0 ;  /* 0x0000000000007b1d */ /* 0x000fe20000010000 */
[----:B------:R-:W-:-:S09]  /*16c0*/  UISETP.GT.U32.AND UP0, UPT, UR5, 0x3, UPT ;  /* 0x000000030500788c */ /* 0x000fd2000bf04070 */
[----:B------:R-:W-:Y:S05]  /*16d0*/  BRA.U UP0, `(.L_x_22) ;  /* 0xfffffff5007c7547 */ /* 0x000fea000b83ffff */
.L_x_12:
[----:B------:R-:W-:-:S13]  /*16e0*/  ISETP.NE.AND P0, PT, R0, RZ, PT ;  /* 0x000000ff0000720c */ /* 0x000fda0003f05270 */
[----:B------:R-:W-:Y:S05]  /*16f0*/  @P0 EXIT ;  /* 0x000000000000094d */ /* 0x000fea0003800000 */
[----:B------:R-:W1:Y:S01]  /*1700*/  LDCU UR6, c[0x0][0x390] ;  /* 0x00007200ff0677ac */ /* 0x000e620008000800 */
[----:B0-----:R-:W-:Y:S01]  /*1710*/  IMAD.MOV.U32 R11, RZ, RZ, RZ ;  /* 0x000000ffff0b7224 */ /* 0x001fe200078e00ff */
[----:B-1----:R-:W-:-:S09]  /*1720*/  UISETP.GE.AND UP0, UPT, UR6, 0x1, UPT ;  /* 0x000000010600788c */ /* 0x002fd2000bf06270 */
[----:B------:R-:W-:Y:S05]  /*1730*/  BRA.U !UP0, `(.L_x_23) ;  /* 0x0000000908987547 */ /* 0x000fea000b800000 */
[----:B------:R-:W-:Y:S01]  /*1740*/  UISETP.GE.U32.AND UP1, UPT, UR6, 0x10, UPT ;  /* 0x000000100600788c */ /* 0x000fe2000bf26070 */
[----:B------:R-:W-:Y:S01]  /*1750*/  HFMA2 R0, -RZ, RZ, 0, 0 ;  /* 0x00000000ff007431 */ /* 0x000fe200000001ff */
[----:B------:R-:W-:Y:S01]  /*1760*/  ULOP3.LUT UR7, UR6, 0xf, URZ, 0xc0, !UPT ;  /* 0x0000000f06077892 */ /* 0x000fe2000f8ec0ff */
[----:B------:R-:W-:-:S03]  /*1770*/  IMAD.MOV.U32 R11, RZ, RZ, RZ ;  /* 0x000000ffff0b7224 */ /* 0x000fc600078e00ff */
[----:B------:R-:W-:-:S03]  /*1780*/  UISETP.NE.AND UP0, UPT, UR7, URZ, UPT ;  /* 0x000000ff0700728c */ /* 0x000fc6000bf05270 */
[----:B------:R-:W-:Y:S08]  /*1790*/  BRA.U !UP1, `(.L_x_24) ;  /* 0x0000000509387547 */ /* 0x000ff0000b800000 */
[----:B------:R-:W0:Y:S01]  /*17a0*/  LDCU.64 UR4, c[0x0][0x380] ;  /* 0x00007000ff0477ac */ /* 0x000e220008000a00 */
[----:B------:R-:W-:Y:S01]  /*17b0*/  MOV R11, RZ ;  /* 0x000000ff000b7202 */ /* 0x000fe20000000f00 */
[----:B------:R-:W-:-:S04]  /*17c0*/  ULOP3.LUT UR8, UR6, 0x7ffffff0, URZ, 0xc0, !UPT ;  /* 0x7ffffff006087892 */ /* 0x000fc8000f8ec0ff */
[----:B------:R-:W-:Y:S02]  /*17d0*/  UIADD3 UR9, UPT, UPT, -UR8, URZ, URZ ;  /* 0x000000ff08097290 */ /* 0x000fe4000fffe1ff */
[----:B------:R-:W-:Y:S01]  /*17e0*/  IMAD.U32 R0, RZ, RZ, UR8 ;  /* 0x00000008ff007e24 */ /* 0x000fe2000f8e00ff */
[----:B0-----:R-:W-:-:S04]  /*17f0*/  UIADD3 UR4, UP1, UPT, UR4, 0xc4, URZ ;  /* 0x000000c404047890 */ /* 0x001fc8000ff3e0ff */
[----:B------:R-:W-:Y:S02]  /*1800*/  UIADD3.X UR5, UPT, UPT, URZ, UR5, URZ, UP1, !UPT ;  /* 0x00000005ff057290 */ /* 0x000fe40008ffe4ff */
[----:B----4-:R-:W-:-:S04]  /*1810*/  MOV R6, UR4 ;  /* 0x0000000400067c02 */ /* 0x010fc80008000f00 */
[----:B--2---:R-:W-:-:S07]  /*1820*/  IMAD.U32 R7, RZ, RZ, UR5 ;  /* 0x00000005ff077e24 */ /* 0x004fce000f8e00ff */
.L_x_25:
[----:B------:R-:W2:Y:S04]  /*1830*/  LDG.E R20, desc[UR10][R6.64+-0xc0] ;  /* 0xffff400a06147981 */ /* 0x000ea8000c1e1900 */
[----:B-----5:R-:W4:Y:S04]  /*1840*/  LDG.E R22, desc[UR10][R6.64+-0xa8] ;  /* 0xffff580a06167981 */ /* 0x020f28000c1e1900 */
[----:B------:R-:W4:Y:S04]  /*1850*/  LDG.E R24, desc[UR10][R6.64+-0x90] ;  /* 0xffff700a06187981 */ /* 0x000f28000c1e1900 */
        /* <DEDUP_REMOVED lines=10> */
[----:B---3--:R-:W3:Y:S04]  /*1900*/  LDG.E R10, desc[UR10][R6.64+0x78] ;  /* 0x0000780a060a7981 */ /* 0x008ee8000c1e1900 */
[----:B------:R-:W3:Y:S04]  /*1910*/  LDG.E R8, desc[UR10][R6.64+0x90] ;  /* 0x0000900a06087981 */ /* 0x000ee8000c1e1900 */
[----:B------:R-:W3:Y:S01]  /*1920*/  LDG.E R4, desc[UR10][R6.64+0xa8] ;  /* 0x0000a80a06047981 */ /* 0x000ee2000c1e1900 */
[----:B------:R-:W-:Y:S01]  /*1930*/  IADD3 R3, PT, PT, R11, 0x1, RZ ;  /* 0x000000010b037810 */ /* 0x000fe20007ffe0ff */
[----:B------:R-:W-:-:S04]  /*1940*/  UIADD3 UR9, UPT, UPT, UR9, 0x10, URZ ;  /* 0x0000001009097890 */ /* 0x000fc8000fffe0ff */
[----:B------:R-:W-:Y:S01]  /*1950*/  UISETP.NE.AND UP1, UPT, UR9, URZ, UPT ;  /* 0x000000ff0900728c */ /* 0x000fe2000bf25270 */
[-C--:B--2---:R-:W-:Y:S02]  /*1960*/  ISETP.NE.AND P0, PT, R20, R5.reuse, PT ;  /* 0x000000051400720c */ /* 0x084fe40003f05270 */
[----:B----4-:R-:W-:-:S11]  /*1970*/  ISETP.NE.AND P1, PT, R22, R5, PT ;  /* 0x000000051600720c */ /* 0x010fd60003f25270 */
[----:B------:R-:W-:Y:S01]  /*1980*/  @P0 IMAD.MOV R3, RZ, RZ, R11 ;  /* 0x000000ffff030224 */ /* 0x000fe200078e020b */
[----:B------:R-:W-:-:S04]  /*1990*/  ISETP.NE.AND P0, PT, R24, R5, PT ;  /* 0x000000051800720c */ /* 0x000fc80003f05270 */
[----:B------:R-:W-:Y:S01]  /*19a0*/  IADD3 R9, PT, PT, R3, 0x1, RZ ;  /* 0x0000000103097810 */ /* 0x000fe20007ffe0ff */
[----:B------:R-:W-:Y:S01]  /*19b0*/  @P1 IMAD.MOV R9, RZ, RZ, R3 ;  /* 0x000000ffff091224 */ /* 0x000fe200078e0203 */
[----:B------:R-:W-:-:S04]  /*19c0*/  ISETP.NE.AND P1, PT, R26, R5, PT ;  /* 0x000000051a00720c */ /* 0x000fc80003f25270 */
[----:B------:R-:W-:-:S03]  /*19d0*/  IADD3 R3, PT, PT, R9, 0x1, RZ ;  /* 0x0000000109037810 */ /* 0x000fc60007ffe0ff */
        /* <DEDUP_REMOVED lines=28> */
[----:B---3--:R-:W-:-:S04]  /*1ba0*/  ISETP.NE.AND P1, PT, R10, R5, PT ;  /* 0x000000050a00720c */ /* 0x008fc80003f25270 */
        /* <DEDUP_REMOVED lines=8> */
[----:B------:R-:W-:-:S04]  /*1c30*/  IADD3 R6, P0, PT, R6, 0x180, RZ ;  /* 0x0000018006067810 */ /* 0x000fc80007f1e0ff */
[C---:B------:R-:W-:Y:S01]  /*1c40*/  IADD3 R11, PT, PT, R3.reuse, 0x1, RZ ;  /* 0x00000001030b7810 */ /* 0x040fe20007ffe0ff */
[----:B------:R-:W-:Y:S01]  /*1c50*/  IMAD.X R7, RZ, RZ, R7, P0 ;  /* 0x000000ffff077224 */ /* 0x000fe200000e0607 */
[----:B------:R-:W-:Y:S01]  /*1c60*/  @P1 IADD3 R11, PT, PT, R3, RZ, RZ ;  /* 0x000000ff030b1210 */ /* 0x000fe20007ffe0ff */
[----:B------:R-:W-:Y:S06]  /*1c70*/  BRA.U UP1, `(.L_x_25) ;  /* 0xfffffff901ec7547 */ /* 0x000fec000b83ffff */
.L_x_24:
[----:B------:R-:W-:Y:S05]  /*1c80*/  BRA.U !UP0, `(.L_x_23) ;  /* 0x0000000508447547 */ /* 0x000fea000b800000 */
[----:B------:R-:W-:Y:S02]  /*1c90*/  UISETP.GE.U32.AND UP0, UPT, UR7, 0x8, UPT ;  /* 0x000000080700788c */ /* 0x000fe4000bf06070 */
[----:B------:R-:W-:-:S04]  /*1ca0*/  ULOP3.LUT UR5, UR6, 0x7, URZ, 0xc0, !UPT ;  /* 0x0000000706057892 */ /* 0x000fc8000f8ec0ff */
[----:B------:R-:W-:-:S03]  /*1cb0*/  UISETP.NE.AND UP1, UPT, UR5, URZ, UPT ;  /* 0x000000ff0500728c */ /* 0x000fc6000bf25270 */
[----:B------:R-:W-:Y:S08]  /*1cc0*/  BRA.U !UP0, `(.L_x_26) ;  /* 0x00000001088c7547 */ /* 0x000ff0000b800000 */
[----:B--2-4-:R-:W0:Y:S02]  /*1cd0*/  LDC.64 R6, c[0x0][0x380] ;  /* 0x0000e000ff067b82 */ /* 0x014e240000000a00 */
[----:B0-----:R-:W-:-:S05]  /*1ce0*/  IMAD.WIDE.U32 R6, R0, 0x18, R6 ;  /* 0x0000001800067825 */ /* 0x001fca00078e0006 */
[----:B------:R-:W2:Y:S04]  /*1cf0*/  LDG.E R4, desc[UR10][R6.64+0x4] ;  /* 0x0000040a06047981 */ /* 0x000ea8000c1e1900 */
[----:B---3--:R-:W3:Y:S04]  /*1d00*/  LDG.E R8, desc[UR10][R6.64+0x1c] ;  /* 0x00001c0a06087981 */ /* 0x008ee8000c1e1900 */
[----:B------:R-:W4:Y:S04]  /*1d10*/  LDG.E R10, desc[UR10][R6.64+0x34] ;  /* 0x0000340a060a7981 */ /* 0x000f28000c1e1900 */
[----:B------:R-:W4:Y:S04]  /*1d20*/  LDG.E R12, desc[UR10][R6.64+0x4c] ;  /* 0x00004c0a060c7981 */ /* 0x000f28000c1e1900 */
[----:B------:R-:W4:Y:S04]  /*1d30*/  LDG.E R14, desc[UR10][R6.64+0x64] ;  /* 0x0000640a060e7981 */ /* 0x000f28000c1e1900 */
[----:B------:R-:W4:Y:S04]  /*1d40*/  LDG.E R16, desc[UR10][R6.64+0x7c] ;  /* 0x00007c0a06107981 */ /* 0x000f28000c1e1900 */
[----:B------:R-:W4:Y:S04]  /*1d50*/  LDG.E R18, desc[UR10][R6.64+0x94] ;  /* 0x0000940a06127981 */ /* 0x000f28000c1e1900 */
[----:B------:R-:W4:Y:S01]  /*1d60*/  LDG.E R20, desc[UR10][R6.64+0xac] ;  /* 0x0000ac0a06147981 */ /* 0x000f22000c1e1900 */
[----:B------:R-:W-:Y:S01]  /*1d70*/  VIADD R3, R11, 0x1 ;  /* 0x000000010b037836 */ /* 0x000fe20000000000 */
[----:B------:R-:W-:-:S02]  /*1d80*/  IADD3 R0, PT, PT, R0, 0x8, RZ ;  /* 0x0000000800007810 */ /* 0x000fc40007ffe0ff */
[-C--:B--2---:R-:W-:Y:S02]  /*1d90*/  ISETP.NE.AND P0, PT, R4, R5.reuse, PT ;  /* 0x000000050400720c */ /* 0x084fe40003f05270 */
[----:B---3--:R-:W-:-:S11]  /*1da0*/  ISETP.NE.AND P1, PT, R8, R5, PT ;  /* 0x000000050800720c */ /* 0x008fd60003f25270 */
[----:B------:R-:W-:Y:S02]  /*1db0*/  @P0 IADD3 R3, PT, PT, R11, RZ, RZ ;  /* 0x000000ff0b030210 */ /* 0x000fe40007ffe0ff */
[----:B----4-:R-:W-:-:S03]  /*1dc0*/  ISETP.NE.AND P0, PT, R10, R5, PT ;  /* 0x000000050a00720c */ /* 0x010fc60003f05270 */
[C---:B------:R-:W-:Y:S01]  /*1dd0*/  VIADD R4, R3.reuse, 0x1 ;  /* 0x0000000103047836 */ /* 0x040fe20000000000 */
[----:B------:R-:W-:Y:S02]  /*1de0*/  @P1 IADD3 R4, PT, PT, R3, RZ, RZ ;  /* 0x000000ff03041210 */ /* 0x000fe40007ffe0ff */
[----:B------:R-:W-:-:S03]  /*1df0*/  ISETP.NE.AND P1, PT, R12, R5, PT ;  /* 0x000000050c00720c */ /* 0x000fc60003f25270 */
[----:B------:R-:W-:-:S04]  /*1e00*/  VIADD R3, R4, 0x1 ;  /* 0x0000000104037836 */ /* 0x000fc80000000000 */
[----:B------:R-:W-:Y:S02]  /*1e10*/  @P0 IADD3 R3, PT, PT, R4, RZ, RZ ;  /* 0x000000ff04030210 */ /* 0x000fe40007ffe0ff */
[----:B------:R-:W-:-:S03]  /*1e20*/  ISETP.NE.AND P0, PT, R14, R5, PT ;  /* 0x000000050e00720c */ /* 0x000fc60003f05270 */
        /* <DEDUP_REMOVED lines=10> */
[----:B------:R-:W-:-:S05]  /*1ed0*/  @P0 IADD3 R3, PT, PT, R4, RZ, RZ ;  /* 0x000000ff04030210 */ /* 0x000fca0007ffe0ff */
[----:B------:R-:W-:Y:S02]  /*1ee0*/  VIADD R11, R3, 0x1 ;  /* 0x00000001030b7836 */ /* 0x000fe40000000000 */
[----:B------:R-:W-:-:S07]  /*1ef0*/  @P1 IMAD.MOV R11, RZ, RZ, R3 ;  /* 0x000000ffff0b1224 */ /* 0x000fce00078e0203 */
.L_x_26:
        /* <DEDUP_REMOVED lines=10> */
[----:B------:R-:W4:Y:S01]  /*1fa0*/  LDG.E R12, desc[UR10][R6.64+0x4c] ;  /* 0x00004c0a060c7981 */ /* 0x000f22000c1e1900 */
[----:B------:R-:W-:Y:S01]  /*1fb0*/  IADD3 R3, PT, PT, R11, 0x1, RZ ;  /* 0x000000010b037810 */ /* 0x000fe20007ffe0ff */
[----:B------:R-:W-:Y:S01]  /*1fc0*/  VIADD R0, R0, 0x4 ;  /* 0x0000000400007836 */ /* 0x000fe20000000000 */
[----:B--2---:R-:W-:-:S02]  /*1fd0*/  ISETP.NE.AND P0, PT, R4, R5, PT ;  /* 0x000000050400720c */ /* 0x004fc40003f05270 */
[----:B---3--:R-:W-:-:S11]  /*1fe0*/  ISETP.NE.AND P1, PT, R8, R5, PT ;  /* 0x000000050800720c */ /* 0x008fd60003f25270 */
[----:B------:R-:W-:Y:S01]  /*1ff0*/  @P0 IMAD.MOV R3, RZ, RZ, R11 ;  /* 0x000000ffff030224 */ /* 0x000fe200078e020b */
[----:B----4-:R-:W-:-:S04]  /*2000*/  ISETP.NE.AND P0, PT, R10, R5, PT ;  /* 0x000000050a00720c */ /* 0x010fc80003f05270 */
[----:B------:R-:W-:Y:S01]  /*2010*/  IADD3 R4, PT, PT, R3, 0x1, RZ ;  /* 0x0000000103047810 */ /* 0x000fe20007ffe0ff */
[----:B------:R-:W-:Y:S01]  /*2020*/  @P1 IMAD.MOV R4, RZ, RZ, R3 ;  /* 0x000000ffff041224 */ /* 0x000fe200078e0203 */
[----:B------:R-:W-:-:S04]  /*2030*/  ISETP.NE.AND P1, PT, R12, R5, PT ;  /* 0x000000050c00720c */ /* 0x000fc80003f25270 */
[----:B------:R-:W-:-:S03]  /*2040*/  IADD3 R3, PT, PT, R4, 0x1, RZ ;  /* 0x0000000104037810 */ /* 0x000fc60007ffe0ff */
[----:B------:R-:W-:-:S05]  /*2050*/  @P0 IMAD.MOV R3, RZ, RZ, R4 ;  /* 0x000000ffff030224 */ /* 0x000fca00078e0204 */
[C---:B------:R-:W-:Y:S02]  /*2060*/  IADD3 R11, PT, PT, R3.reuse, 0x1, RZ ;  /* 0x00000001030b7810 */ /* 0x040fe40007ffe0ff */
[----:B------:R-:W-:-:S07]  /*2070*/  @P1 IADD3 R11, PT, PT, R3, RZ, RZ ;  /* 0x000000ff030b1210 */ /* 0x000fce0007ffe0ff */
.L_x_27:
[----:B------:R-:W-:Y:S05]  /*2080*/  BRA.U !UP1, `(.L_x_23) ;  /* 0x0000000109447547 */ /* 0x000fea000b800000 */
[----:B--2-4-:R-:W0:Y:S01]  /*2090*/  LDC.64 R6, c[0x0][0x380] ;  /* 0x0000e000ff067b82 */ /* 0x014e220000000a00 */
[----:B------:R-:W-:Y:S01]  /*20a0*/  UIADD3 UR4, UPT, UPT, -UR4, URZ, URZ ;  /* 0x000000ff04047290 */ /* 0x000fe2000fffe1ff */
[----:B0-----:R-:W-:-:S03]  /*20b0*/  IMAD.WIDE.U32 R6, R0, 0x18, R6 ;  /* 0x0000001800067825 */ /* 0x001fc600078e0006 */
[----:B------:R-:W-:-:S05]  /*20c0*/  IADD3 R3, P0, PT, R6, 0x4, RZ ;  /* 0x0000000406037810 */ /* 0x000fca0007f1e0ff */
[----:B------:R-:W-:-:S08]  /*20d0*/  IMAD.X R4, RZ, RZ, R7, P0 ;  /* 0x000000ffff047224 */ /* 0x000fd000000e0607 */
.L_x_28:
[----:B------:R-:W-:Y:S01]  /*20e0*/  MOV R6, R3 ;  /* 0x0000000300067202 */ /* 0x000fe20000000f00 */
[----:B------:R-:W-:-:S05]  /*20f0*/  IMAD.MOV.U32 R7, RZ, RZ, R4 ;  /* 0x000000ffff077224 */ /* 0x000fca00078e0004 */
[----:B------:R-:W2:Y:S01]  /*2100*/  LDG.E R0, desc[UR10][R6.64] ;  /* 0x0000000a06007981 */ /* 0x000ea2000c1e1900 */
[----:B------:R-:W-:Y:S01]  /*2110*/  UIADD3 UR4, UPT, UPT, UR4, 0x1, URZ ;  /* 0x0000000104047890 */ /* 0x000fe2000fffe0ff */
[----:B------:R-:W-:-:S03]  /*2120*/  IADD3 R3, P1, PT, R3, 0x18, RZ ;  /* 0x0000001803037810 */ /* 0x000fc60007f3e0ff */
[----:B------:R-:W-:Y:S01]  /*2130*/  UISETP.NE.AND UP0, UPT, UR4, URZ, UPT ;  /* 0x000000ff0400728c */ /* 0x000fe2000bf05270 */
[----:B------:R-:W-:Y:S02]  /*2140*/  IADD3.X R4, PT, PT, RZ, R4, RZ, P1, !PT ;  /* 0x00000004ff047210 */ /* 0x000fe40000ffe4ff */
[----:B--2---:R-:W-:Y:S02]  /*2150*/  ISETP.NE.AND P0, PT, R0, R5, PT ;  /* 0x000000050000720c */ /* 0x004fe40003f05270 */
[----:B------:R-:W-:-:S11]  /*2160*/  IADD3 R0, PT, PT, R11, 0x1, RZ ;  /* 0x000000010b007810 */ /* 0x000fd60007ffe0ff */
[----:B------:R-:W-:-:S04]  /*2170*/  @P0 IMAD.MOV R0, RZ, RZ, R11 ;  /* 0x000000ffff000224 */ /* 0x000fc800078e020b */
[----:B------:R-:W-:Y:S01]  /*2180*/  IMAD.MOV.U32 R11, RZ, RZ, R0 ;  /* 0x000000ffff0b7224 */ /* 0x000fe200078e0000 */
[----:B------:R-:W-:Y:S06]  /*2190*/  BRA.U UP0, `(.L_x_28) ;  /* 0xfffffffd00d07547 */ /* 0x000fec000b83ffff */
.L_x_23:
[----:B------:R-:W-:-:S04]  /*21a0*/  ISETP.GE.AND P0, PT, R2, 0x1, PT ;  /* 0x000000010200780c */ /* 0x000fc80003f06270 */
[----:B------:R-:W-:-:S13]  /*21b0*/  ISETP.EQ.OR P0, PT, R11, RZ, !P0 ;  /* 0x000000ff0b00720c */ /* 0x000fda0004702670 */
[----:B------:R-:W-:Y:S05]  /*21c0*/  @P0 EXIT ;  /* 0x000000000000094d */ /* 0x000fea0003800000 */
[----:B--234-:R-:W0:Y:S01]  /*21d0*/  LDC.64 R8, c[0x0][0x388] ;  /* 0x0000e200ff087b82 */ /* 0x01ce220000000a00 */
[C---:B------:R-:W-:Y:S01]  /*21e0*/  ISETP.GE.U32.AND P0, PT, R2.reuse, 0x8, PT ;  /* 0x000000080200780c */ /* 0x040fe20003f06070 */
[----:B------:R-:W-:Y:S01]  /*21f0*/  BSSY.RECONVERGENT B2, `(.L_x_29) ;  /* 0x00000a9000027945 */ /* 0x000fe20003800200 */
[----:B------:R-:W-:Y:S01]  /*2200*/  HFMA2 R10, -RZ, RZ, 0, 0 ;  /* 0x00000000ff0a7431 */ /* 0x000fe200000001ff */
[----:B------:R-:W-:Y:S02]  /*2210*/  I2FP.F32.U32 R11, R11 ;  /* 0x0000000b000b7245 */ /* 0x000fe40000201000 */
[----:B------:R-:W-:Y:S01]  /*2220*/  LOP3.LUT R17, R2, 0x7, RZ, 0xc0, !PT ;  /* 0x0000000702117812 */ /* 0x000fe200078ec0ff */
[----:B0-----:R-:W-:-:S07]  /*2230*/  IMAD.WIDE.U32 R8, R5, 0x10, R8 ;  /* 0x0000001005087825 */ /* 0x001fce00078e0008 */
[----:B------:R-:W-:Y:S05]  /*2240*/  @!P0 BRA `(.L_x_30) ;  /* 0x00000008008c8947 */ /* 0x000fea0003800000 */
[----:B------:R-:W0:Y:S01]  /*2250*/  S2UR UR5, SR_CgaCtaId ;  /* 0x00000000000579c3 */ /* 0x000e220000008800 */
[----:B------:R-:W-:Y:S01]  /*2260*/  UMOV UR4, 0x400 ;  /* 0x0000040000047882 */ /* 0x000fe20000000000 */
[----:B------:R-:W-:Y:S02]  /*2270*/  LOP3.LUT R10, R2, 0x7ffffff8, RZ, 0xc0, !PT ;  /* 0x7ffffff8020a7812 */ /* 0x000fe400078ec0ff */
[----:B------:R-:W-:-:S03]  /*2280*/  CS2R R12, SRZ ;  /* 0x00000000000c7805 */ /* 0x000fc6000001ff00 */
[----:B------:R-:W-:Y:S01]  /*2290*/  IMAD.MOV R14, RZ, RZ, -R10 ;  /* 0x000000ffff0e7224 */ /* 0x000fe200078e0a0a */
[----:B0-----:R-:W-:-:S04]  /*22a0*/  ULEA UR4, UR5, UR4, 0x18 ;  /* 0x0000000405047291 */ /* 0x001fc8000f8ec0ff */
[----:B------:R-:W-:-:S06]  /*22b0*/  UIADD3 UR4, UPT, UPT, UR4, 0x10, URZ ;  /* 0x0000001004047890 */ /* 0x000fcc000fffe0ff */
[----:B------:R-:W-:-:S07]  /*22c0*/  MOV R15, UR4 ;  /* 0x00000004000f7c02 */ /* 0x000fce0008000f00 */
.L_x_47:
[----:B0-----:R-:W0:Y:S01]  /*22d0*/  LDS.128 R4, [R15+-0x10] ;  /* 0xfffff0000f047984 */ /* 0x001e220000000c00 */
[----:B------:R-:W1:Y:S01]  /*22e0*/  MUFU.RCP R0, R11 ;  /* 0x0000000b00007308 */ /* 0x000e620000001000 */
[----:B------:R-:W-:Y:S01]  /*22f0*/  BSSY.RECONVERGENT B3, `(.L_x_31) ;  /* 0x000000c000037945 */ /* 0x000fe20003800200 */
[----:B-1----:R-:W-:-:S04]  /*2300*/  FFMA R3, -R11, R0, 1 ;  /* 0x3f8000000b037423 */ /* 0x002fc80000000100 */
[----:B------:R-:W-:Y:S02]  /*2310*/  FFMA R3, R0, R3, R0 ;  /* 0x0000000300037223 */ /* 0x000fe40000000000 */
[----:B0-----:R-:W0:Y:S02]  /*2320*/  FCHK P0, R4, R11 ;  /* 0x0000000b04007302 */ /* 0x001e240000000000 */
[----:B------:R-:W-:-:S04]  /*2330*/  FFMA R0, R4, R3, RZ ;  /* 0x0000000304007223 */ /* 0x000fc800000000ff */
[----:B------:R-:W-:-:S04]  /*2340*/  FFMA R2, -R11, R0, R4 ;  /* 0x000000000b027223 */ /* 0x000fc80000000104 */
[----:B------:R-:W-:Y:S01]  /*2350*/  FFMA R19, R3, R2, R0 ;  /* 0x0000000203137223 */ /* 0x000fe20000000000 */
[----:B0-----:R-:W-:Y:S06]  /*2360*/  @!P0 BRA `(.L_x_32) ;  /* 0x0000000000108947 */ /* 0x001fec0003800000 */
[----:B------:R-:W-:Y:S01]  /*2370*/  IMAD.MOV.U32 R3, RZ, RZ, R11 ;  /* 0x000000ffff037224 */ /* 0x000fe200078e000b */
[----:B------:R-:W-:-:S07]  /*2380*/  MOV R18, 0x23a0 ;  /* 0x000023a000127802 */ /* 0x000fce0000000f00 */
[----:B-----5:R-:W-:Y:S05]  /*2390*/  CALL.REL.NOINC `($__internal_0_$__cuda_sm3x_div_rn_noftz_f32_slowpath) ;  /* 0x0000001000c47944 */ /* 0x020fea0003c00000 */
[----:B------:R-:W-:-:S07]  /*23a0*/  MOV R19, R21 ;  /* 0x0000001500137202 */ /* 0x000fce0000000f00 */
.L_x_32:
[----:B------:R-:W-:Y:S05]  /*23b0*/  BSYNC.RECONVERGENT B3 ;  /* 0x0000000000037941 */ /* 0x000fea0003800200 */
.L_x_31:
[----:B------:R-:W2:Y:S01]  /*23c0*/  LDG.E.64 R2, desc[UR10][R8.64+0x8] ;  /* 0x0000080a08027981 */ /* 0x000ea2000c1e1b00 */
[----:B------:R-:W0:Y:S01]  /*23d0*/  MUFU.RCP R0, R11 ;  /* 0x0000000b00007308 */ /* 0x000e220000001000 */
[----:B------:R-:W-:Y:S01]  /*23e0*/  BSSY.RECONVERGENT B3, `(.L_x_33) ;  /* 0x000000f000037945 */ /* 0x000fe20003800200 */
[----:B0-----:R-:W-:-:S04]  /*23f0*/  FFMA R21, -R11, R0, 1 ;  /* 0x3f8000000b157423 */ /* 0x001fc80000000100 */
[----:B-----5:R-:W-:-:S04]  /*2400*/  FFMA R23, R0, R21, R0 ;  /* 0x0000001500177223 */ /* 0x020fc80000000000 */
[----:B------:R-:W-:-:S04]  /*2410*/  FFMA R0, R5, R23, RZ ;  /* 0x0000001705007223 */ /* 0x000fc800000000ff */
[----:B------:R-:W-:-:S04]  /*2420*/  FFMA R21, -R11, R0, R5 ;  /* 0x000000000b157223 */ /* 0x000fc80000000105 */
[----:B------:R-:W-:Y:S01]  /*2430*/  FFMA R21, R23, R21, R0 ;  /* 0x0000001517157223 */ /* 0x000fe20000000000 */
[----:B--2---:R-:W-:-:S05]  /*2440*/  IADD3 R2, P0, PT, R2, R12, RZ ;  /* 0x0000000c02027210 */ /* 0x004fca0007f1e0ff */
[----:B------:R-:W-:-:S05]  /*2450*/  IMAD.X R3, R3, 0x1, R13, P0 ;  /* 0x0000000103037824 */ /* 0x000fca00000e060d */
[----:B------:R0:W-:Y:S02]  /*2460*/  STG.E desc[UR10][R2.64], R19 ;  /* 0x0000001302007986 */ /* 0x0001e4000c10190a */
[----:B------:R-:W1:Y:S02]  /*2470*/  FCHK P0, R5, R11 ;  /* 0x0000000b05007302 */ /* 0x000e640000000000 */
[----:B01----:R-:W-:Y:S05]  /*2480*/  @!P0 BRA `(.L_x_34) ;  /* 0x0000000000108947 */ /* 0x003fea0003800000 */
[----:B------:R-:W-:Y:S01]  /*2490*/  MOV R4, R5 ;  /* 0x0000000500047202 */ /* 0x000fe20000000f00 */
[----:B------:R-:W-:Y:S01]  /*24a0*/  IMAD.MOV.U32 R3, RZ, RZ, R11 ;  /* 0x000000ffff037224 */ /* 0x000fe200078e000b */
[----:B------:R-:W-:-:S07]  /*24b0*/  MOV R18, 0x24d0 ;  /* 0x000024d000127802 */ /* 0x000fce0000000f00 */
[----:B------:R-:W-:Y:S05]  /*24c0*/  CALL.REL.NOINC `($__internal_0_$__cuda_sm3x_div_rn_noftz_f32_slowpath) ;  /* 0x0000001000787944 */ /* 0x000fea0003c00000 */
.L_x_34:
[----:B------:R-:W-:Y:S05]  /*24d0*/  BSYNC.RECONVERGENT B3 ;  /* 0x0000000000037941 */ /* 0x000fea0003800200 */
.L_x_33:
[----:B------:R-:W2:Y:S01]  /*24e0*/  LDG.E.64 R2, desc[UR10][R8.64+0x8] ;  /* 0x0000080a08027981 */ /* 0x000ea2000c1e1b00 */
[----:B------:R-:W0:Y:S01]  /*24f0*/  MUFU.RCP R0, R11 ;  /* 0x0000000b00007308 */ /* 0x000e220000001000 */
[----:B------:R-:W-:Y:S01]  /*2500*/  BSSY.RECONVERGENT B3, `(.L_x_35) ;  /* 0x0000010000037945 */ /* 0x000fe20003800200 */
[----:B0-----:R-:W-:-:S04]  /*2510*/  FFMA R5, -R11, R0, 1 ;  /* 0x3f8000000b057423 */ /* 0x001fc80000000100 */
[----:B------:R-:W-:-:S04]  /*2520*/  FFMA R19, R0, R5, R0 ;  /* 0x0000000500137223 */ /* 0x000fc80000000000 */
[----:B------:R-:W-:-:S04]  /*2530*/  FFMA R0, R6, R19, RZ ;  /* 0x0000001306007223 */ /* 0x000fc800000000ff */
[----:B------:R-:W-:-:S04]  /*2540*/  FFMA R5, -R11, R0, R6 ;  /* 0x000000000b057223 */ /* 0x000fc80000000106 */
[----:B------:R-:W-:Y:S01]  /*2550*/  FFMA R5, R19, R5, R0 ;  /* 0x0000000513057223 */ /* 0x000fe20000000000 */
[----:B--2---:R-:W-:-:S04]  /*2560*/  IADD3 R2, P0, PT, R2, R12, RZ ;  /* 0x0000000c02027210 */ /* 0x004fc80007f1e0ff */
[----:B------:R-:W-:-:S05]  /*2570*/  IADD3.X R3, PT, PT, R3, R13, RZ, P0, !PT ;  /* 0x0000000d03037210 */ /* 0x000fca00007fe4ff */
[----:B------:R0:W-:Y:S03]  /*2580*/  STG.E desc[UR10][R2.64+0x4], R21 ;  /* 0x0000041502007986 */ /* 0x0001e6000c10190a */
[----:B------:R-:W1:Y:S02]  /*2590*/  FCHK P0, R6, R11 ;  /* 0x0000000b06007302 */ /* 0x000e640000000000 */
[----:B01----:R-:W-:Y:S05]  /*25a0*/  @!P0 BRA `(.L_x_36) ;  /* 0x0000000000148947 */ /* 0x003fea0003800000 */
[----:B------:R-:W-:Y:S01]  /*25b0*/  IMAD.MOV.U32 R4, RZ, RZ, R6 ;  /* 0x000000ffff047224 */ /* 0x000fe200078e0006 */
[----:B------:R-:W-:Y:S02]  /*25c0*/  MOV R3, R11 ;  /* 0x0000000b00037202 */ /* 0x000fe40000000f00 */
[----:B------:R-:W-:-:S07]  /*25d0*/  MOV R18, 0x25f0 ;  /* 0x000025f000127802 */ /* 0x000fce0000000f00 */
[----:B------:R-:W-:Y:S05]  /*25e0*/  CALL.REL.NOINC `($__internal_0_$__cuda_sm3x_div_rn_noftz_f32_slowpath) ;  /* 0x0000001000307944 */ /* 0x000fea0003c00000 */
[----:B------:R-:W-:-:S07]  /*25f0*/  IMAD.MOV.U32 R5, RZ, RZ, R21 ;  /* 0x000000ffff057224 */ /* 0x000fce00078e0015 */
.L_x_36:
[----:B------:R-:W-:Y:S05]  /*2600*/  BSYNC.RECONVERGENT B3 ;  /* 0x0000000000037941 */ /* 0x000fea0003800200 */
.L_x_35:
        /* <DEDUP_REMOVED lines=17> */
.L_x_38:
[----:B------:R-:W-:Y:S05]  /*2720*/  BSYNC.RECONVERGENT B3 ;  /* 0x0000000000037941 */ /* 0x000fea0003800200 */
.L_x_37:
[----:B------:R-:W2:Y:S01]  /*2730*/  LDG.E.64 R2, desc[UR10][R8.64+0x8] ;  /* 0x0000080a08027981 */ /* 0x000ea2000c1e1b00 */
[----:B------:R-:W0:Y:S01]  /*2740*/  MUFU.RCP R0, R11 ;  /* 0x0000000b00007308 */ /* 0x000e220000001000 */
[----:B------:R-:W-:Y:S02]  /*2750*/  BSSY.RECONVERGENT B3, `(.L_x_39) ;  /* 0x0000010000037945 */ /* 0x000fe40003800200 */
[----:B------:R-:W1:Y:S01]  /*2760*/  LDS.128 R4, [R15] ;  /* 0x000000000f047984 */ /* 0x000e620000000c00 */
[----:B--2---:R-:W-:-:S05]  /*2770*/  IADD3 R18, P0, PT, R2, R12, RZ ;  /* 0x0000000c02127210 */ /* 0x004fca0007f1e0ff */
[----:B------:R-:W-:Y:S02]  /*2780*/  IMAD.X R19, R3, 0x1, R13, P0 ;  /* 0x0000000103137824 */ /* 0x000fe400000e060d */
[----:B0-----:R-:W-:-:S03]  /*2790*/  FFMA R3, -R11, R0, 1 ;  /* 0x3f8000000b037423 */ /* 0x001fc60000000100 */
[----:B------:R0:W-:Y:S01]  /*27a0*/  STG.E desc[UR10][R18.64+0xc], R21 ;  /* 0x00000c1512007986 */ /* 0x0001e2000c10190a */
[----:B------:R-:W-:Y:S01]  /*27b0*/  FFMA R3, R0, R3, R0 ;  /* 0x0000000300037223 */ /* 0x000fe20000000000 */
[----:B-1----:R-:W1:Y:S03]  /*27c0*/  FCHK P0, R4, R11 ;  /* 0x0000000b04007302 */ /* 0x002e660000000000 */
[----:B------:R-:W-:-:S04]  /*27d0*/  FFMA R0, R3, R4, RZ ;  /* 0x0000000403007223 */ /* 0x000fc800000000ff */
[----:B------:R-:W-:-:S04]  /*27e0*/  FFMA R23, -R11, R0, R4 ;  /* 0x000000000b177223 */ /* 0x000fc80000000104 */
[----:B------:R-:W-:Y:S01]  /*27f0*/  FFMA R23, R3, R23, R0 ;  /* 0x0000001703177223 */ /* 0x000fe20000000000 */
[----:B01----:R-:W-:Y:S06]  /*2800*/  @!P0 BRA `(.L_x_40) ;  /* 0x0000000000108947 */ /* 0x003fec0003800000 */
[----:B------:R-:W-:Y:S02]  /*2810*/  MOV R3, R11 ;  /* 0x0000000b00037202 */ /* 0x000fe40000000f00 */
[----:B------:R-:W-:-:S07]  /*2820*/  MOV R18, 0x2840 ;  /* 0x0000284000127802 */ /* 0x000fce0000000f00 */
[----:B------:R-:W-:Y:S05]  /*2830*/  CALL.REL.NOINC `($__internal_0_$__cuda_sm3x_div_rn_noftz_f32_slowpath) ;  /* 0x0000000c009c7944 */ /* 0x000fea0003c00000 */
[----:B------:R-:W-:-:S07]  /*2840*/  IMAD.MOV.U32 R23, RZ, RZ, R21 ;  /* 0x000000ffff177224 */ /* 0x000fce00078e0015 */
.L_x_40:
[----:B------:R-:W-:Y:S05]  /*2850*/  BSYNC.RECONVERGENT B3 ;  /* 0x0000000000037941 */ /* 0x000fea0003800200 */
.L_x_39:
        /* <DEDUP_REMOVED lines=18> */
.L_x_42:
[----:B------:R-:W-:Y:S05]  /*2980*/  BSYNC.RECONVERGENT B3 ;  /* 0x0000000000037941 */ /* 0x000fea0003800200 */
.L_x_41:
[----:B------:R-:W2:Y:S01]  /*2990*/  LDG.E.64 R2, desc[UR10][R8.64+0x8] ;  /* 0x0000080a08027981 */ /* 0x000ea2000c1e1b00 */
[----:B------:R-:W0:Y:S01]  /*29a0*/  MUFU.RCP R0, R11 ;  /* 0x0000000b00007308 */ /* 0x000e220000001000 */
[----:B------:R-:W-:Y:S01]  /*29b0*/  BSSY.RECONVERGENT B3, `(.L_x_43) ;  /* 0x000000f000037945 */ /* 0x000fe20003800200 */
[----:B--2---:R-:W-:-:S04]  /*29c0*/  IADD3 R4, P0, PT, R2, R12, RZ ;  /* 0x0000000c02047210 */ /* 0x004fc80007f1e0ff */
[----:B------:R-:W-:Y:S01]  /*29d0*/  IADD3.X R5, PT, PT, R3, R13, RZ, P0, !PT ;  /* 0x0000000d03057210 */ /* 0x000fe200007fe4ff */
[----:B0-----:R-:W-:-:S04]  /*29e0*/  FFMA R3, -R11, R0, 1 ;  /* 0x3f8000000b037423 */ /* 0x001fc80000000100 */
[----:B------:R0:W-:Y:S01]  /*29f0*/  STG.E desc[UR10][R4.64+0x14], R19 ;  /* 0x0000141304007986 */ /* 0x0001e2000c10190a */
[----:B------:R-:W-:Y:S02]  /*2a00*/  FFMA R3, R0, R3, R0 ;  /* 0x0000000300037223 */ /* 0x000fe40000000000 */
[----:B------:R-:W1:Y:S02]  /*2a10*/  FCHK P0, R6, R11 ;  /* 0x0000000b06007302 */ /* 0x000e640000000000 */
[----:B------:R-:W-:-:S04]  /*2a20*/  FFMA R0, R3, R6, RZ ;  /* 0x0000000603007223 */ /* 0x000fc800000000ff */
[----:B------:R-:W-:-:S04]  /*2a30*/  FFMA R21, -R11, R0, R6 ;  /* 0x000000000b157223 */ /* 0x000fc80000000106 */
[----:B------:R-:W-:Y:S01]  /*2a40*/  FFMA R21, R3, R21, R0 ;  /* 0x0000001503157223 */ /* 0x000fe20000000000 */
[----:B01----:R-:W-:Y:S06]  /*2a50*/  @!P0 BRA `(.L_x_44) ;  /* 0x0000000000108947 */ /* 0x003fec0003800000 */
[----:B------:R-:W-:Y:S01]  /*2a60*/  IMAD.MOV.U32 R4, RZ, RZ, R6 ;  /* 0x000000ffff047224 */ /* 0x000fe200078e0006 */
[----:B------:R-:W-:Y:S02]  /*2a70*/  MOV R3, R11 ;  /* 0x0000000b00037202 */ /* 0x000fe40000000f00 */
[----:B------:R-:W-:-:S07]  /*2a80*/  MOV R18, 0x2aa0 ;  /* 0x00002aa000127802 */ /* 0x000fce0000000f00 */
[----:B------:R-:W-:Y:S05]  /*2a90*/  CALL.REL.NOINC `($__internal_0_$__cuda_sm3x_div_rn_noftz_f32_slowpath) ;  /* 0x0000000c00047944 */ /* 0x000fea0003c00000 */
.L_x_44:
[----:B------:R-:W-:Y:S05]  /*2aa0*/  BSYNC.RECONVERGENT B3 ;  /* 0x0000000000037941 */ /* 0x000fea0003800200 */
.L_x_43:
        /* <DEDUP_REMOVED lines=17> */
[----:B------:R-:W-:-:S07]  /*2bc0*/  MOV R5, R21 ;  /* 0x0000001500057202 */ /* 0x000fce0000000f00 */
.L_x_46:
[----:B------:R-:W-:Y:S05]  /*2bd0*/  BSYNC.RECONVERGENT B3 ;  /* 0x0000000000037941 */ /* 0x000fea0003800200 */
.L_x_45:
[----:B------:R-:W2:Y:S01]  /*2be0*/  LDG.E.64 R2, desc[UR10][R8.64+0x8] ;  /* 0x0000080a08027981 */ /* 0x000ea2000c1e1b00 */
[----:B------:R-:W-:Y:S01]  /*2bf0*/  IADD3 R14, PT, PT, R14, 0x8, RZ ;  /* 0x000000080e0e7810 */ /* 0x000fe20007ffe0ff */
[----:B------:R-:W-:Y:S01]  /*2c00*/  VIADD R15, R15, 0x20 ;  /* 0x000000200f0f7836 */ /* 0x000fe20000000000 */
[----:B--2---:R-:W-:Y:S02]  /*2c10*/  IADD3 R2, P0, PT, R2, R12, RZ ;  /* 0x0000000c02027210 */ /* 0x004fe40007f1e0ff */
[----:B------:R-:W-:-:S03]  /*2c20*/  IADD3 R12, P1, PT, R12, 0x20, RZ ;  /* 0x000000200c0c7810 */ /* 0x000fc60007f3e0ff */
[----:B------:R-:W-:Y:S01]  /*2c30*/  IMAD.X R3, R3, 0x1, R13, P0 ;  /* 0x0000000103037824 */ /* 0x000fe200000e060d */
[----:B------:R-:W-:Y:S02]  /*2c40*/  ISETP.NE.AND P0, PT, R14, RZ, PT ;  /* 0x000000ff0e00720c */ /* 0x000fe40003f05270 */
[----:B------:R-:W-:Y:S02]  /*2c50*/  IADD3.X R13, PT, PT, RZ, R13, RZ, P1, !PT ;  /* 0x0000000dff0d7210 */ /* 0x000fe40000ffe4ff */
[----:B------:R0:W-:Y:S09]  /*2c60*/  STG.E desc[UR10][R2.64+0x1c], R5 ;  /* 0x00001c0502007986 */ /* 0x0001f2000c10190a */
[----:B------:R-:W-:Y:S05]  /*2c70*/  @P0 BRA `(.L_x_47) ;  /* 0xfffffff400940947 */ /* 0x000fea000383ffff */
.L_x_30:
[----:B------:R-:W-:Y:S05]  /*2c80*/  BSYNC.RECONVERGENT B2 ;  /* 0x0000000000027941 */ /* 0x000fea0003800200 */
.L_x_29:
[----:B------:R-:W-:-:S13]  /*2c90*/  ISETP.NE.AND P0, PT, R17, RZ, PT ;  /* 0x000000ff1100720c */ /* 0x000fda0003f05270 */
[----:B------:R-:W-:Y:S05]  /*2ca0*/  @!P0 EXIT ;  /* 0x000000000000894d */ /* 0x000fea0003800000 */
[----:B------:R-:W1:Y:S01]  /*2cb0*/  LDCU UR4, c[0x0][0x398] ;  /* 0x00007300ff0477ac */ /* 0x000e620008000800 */
[----:B------:R-:W-:Y:S01]  /*2cc0*/  ISETP.GE.U32.AND P0, PT, R17, 0x4, PT ;  /* 0x000000041100780c */ /* 0x000fe20003f06070 */
[----:B------:R-:W-:Y:S01]  /*2cd0*/  BSSY.RECONVERGENT B2, `(.L_x_48) ;  /* 0x0000053000027945 */ /* 0x000fe20003800200 */
[----:B-1----:R-:W-:-:S11]  /*2ce0*/  ULOP3.LUT UR4, UR4, 0x3, URZ, 0xc0, !UPT ;  /* 0x0000000304047892 */ /* 0x002fd6000f8ec0ff */
[----:B------:R-:W-:Y:S05]  /*2cf0*/  @!P0 BRA `(.L_x_49) ;  /* 0x0000000400408947 */ /* 0x000fea0003800000 */
[----:B------:R-:W1:Y:S01]  /*2d00*/  S2UR UR6, SR_CgaCtaId ;  /* 0x00000000000679c3 */ /* 0x000e620000008800 */
[----:B------:R-:W-:Y:S01]  /*2d10*/  UMOV UR5, 0x400 ;  /* 0x0000040000057882 */ /* 0x000fe20000000000 */
[----:B------:R-:W0:Y:S01]  /*2d20*/  MUFU.RCP R0, R11 ;  /* 0x0000000b00007308 */ /* 0x000e220000001000 */
[----:B------:R-:W-:Y:S01]  /*2d30*/  BSSY.RECONVERGENT B3, `(.L_x_50) ;  /* 0x000000f000037945 */ /* 0x000fe20003800200 */
[----:B0-----:R-:W-:-:S04]  /*2d40*/  FFMA R3, -R11, R0, 1 ;  /* 0x3f8000000b037423 */ /* 0x001fc80000000100 */
[----:B------:R-:W-:Y:S01]  /*2d50*/  FFMA R0, R0, R3, R0 ;  /* 0x0000000300007223 */ /* 0x000fe20000000000 */
[----:B-1----:R-:W-:-:S06]  /*2d60*/  ULEA UR5, UR6, UR5, 0x18 ;  /* 0x0000000506057291 */ /* 0x002fcc000f8ec0ff */
[----:B------:R-:W-:-:S05]  /*2d70*/  LEA R5, R10, UR5, 0x2 ;  /* 0x000000050a057c11 */ /* 0x000fca000f8e10ff */
[----:B------:R-:W0:Y:S02]  /*2d80*/  LDS R4, [R5] ;  /* 0x0000000005047984 */ /* 0x000e240000000800 */
[----:B0-----:R-:W0:Y:S01]  /*2d90*/  FCHK P0, R4, R11 ;  /* 0x0000000b04007302 */ /* 0x001e220000000000 */
        /* <DEDUP_REMOVED lines=8> */
.L_x_51:
[----:B------:R-:W-:Y:S05]  /*2e20*/  BSYNC.RECONVERGENT B3 ;  /* 0x0000000000037941 */ /* 0x000fea0003800200 */
.L_x_50:
[----:B------:R-:W2:Y:S01]  /*2e30*/  LDG.E.64 R2, desc[UR10][R8.64+0x8] ;  /* 0x0000080a08027981 */ /* 0x000ea2000c1e1b00 */
[----:B------:R-:W0:Y:S01]  /*2e40*/  MUFU.RCP R0, R11 ;  /* 0x0000000b00007308 */ /* 0x000e220000001000 */
[----:B------:R-:W-:Y:S02]  /*2e50*/  BSSY.RECONVERGENT B3, `(.L_x_52) ;  /* 0x0000010000037945 */ /* 0x000fe40003800200 */
[----:B------:R-:W1:Y:S01]  /*2e60*/  LDS R6, [R5+0x4] ;  /* 0x0000040005067984 */ /* 0x000e620000000800 */
[----:B0-----:R-:W-:-:S04]  /*2e70*/  FFMA R13, -R11, R0, 1 ;  /* 0x3f8000000b0d7423 */ /* 0x001fc80000000100 */
[----:B------:R-:W-:Y:S01]  /*2e80*/  FFMA R0, R0, R13, R0 ;  /* 0x0000000d00007223 */ /* 0x000fe20000000000 */
[----:B-1----:R-:W0:Y:S03]  /*2e90*/  FCHK P0, R6, R11 ;  /* 0x0000000b06007302 */ /* 0x002e260000000000 */
[----:B------:R-:W-:-:S04]  /*2ea0*/  FFMA R4, R0, R6, RZ ;  /* 0x0000000600047223 */ /* 0x000fc800000000ff */
[----:B------:R-:W-:-:S04]  /*2eb0*/  FFMA R13, -R11, R4, R6 ;  /* 0x000000040b0d7223 */ /* 0x000fc80000000106 */
[----:B------:R-:W-:Y:S01]  /*2ec0*/  FFMA R13, R0, R13, R4 ;  /* 0x0000000d000d7223 */ /* 0x000fe20000000004 */
[----:B--2---:R-:W-:-:S05]  /*2ed0*/  IMAD.WIDE.U32 R2, R10, 0x4, R2 ;  /* 0x000000040a027825 */ /* 0x004fca00078e0002 */
[----:B------:R1:W-:Y:S01]  /*2ee0*/  STG.E desc[UR10][R2.64], R7 ;  /* 0x0000000702007986 */ /* 0x0003e2000c10190a */
[----:B0-----:R-:W-:Y:S05]  /*2ef0*/  @!P0 BRA `(.L_x_53) ;  /* 0x0000000000148947 */ /* 0x001fea0003800000 */
[----:B------:R-:W-:Y:S01]  /*2f00*/  IMAD.MOV.U32 R4, RZ, RZ, R6 ;  /* 0x000000ffff047224 */ /* 0x000fe200078e0006 */
[----:B-1----:R-:W-:Y:S02]  /*2f10*/  MOV R3, R11 ;  /* 0x0000000b00037202 */ /* 0x002fe40000000f00 */
[----:B------:R-:W-:-:S07]  /*2f20*/  MOV R18, 0x2f40 ;  /* 0x00002f4000127802 */ /* 0x000fce0000000f00 */
[----:B-----5:R-:W-:Y:S05]  /*2f30*/  CALL.REL.NOINC `($__internal_0_$__cuda_sm3x_div_rn_noftz_f32_slowpath) ;  /* 0x0000000400dc7944 */ /* 0x020fea0003c00000 */
[----:B------:R-:W-:-:S07]  /*2f40*/  IMAD.MOV.U32 R13, RZ, RZ, R21 ;  /* 0x000000ffff0d7224 */ /* 0x000fce00078e0015 */
.L_x_53:
[----:B------:R-:W-:Y:S05]  /*2f50*/  BSYNC.RECONVERGENT B3 ;  /* 0x0000000000037941 */ /* 0x000fea0003800200 */
.L_x_52:
[----:B-1----:R-:W2:Y:S01]  /*2f60*/  LDG.E.64 R2, desc[UR10][R8.64+0x8] ;  /* 0x0000080a08027981 */ /* 0x002ea2000c1e1b00 */
        /* <DEDUP_REMOVED lines=12> */
[----:B------:R-:W-:Y:S01]  /*3030*/  MOV R4, R6 ;  /* 0x0000000600047202 */ /* 0x000fe20000000f00 */
[----:B-1----:R-:W-:Y:S01]  /*3040*/  IMAD.MOV.U32 R3, RZ, RZ, R11 ;  /* 0x000000ffff037224 */ /* 0x002fe200078e000b */
[----:B------:R-:W-:-:S07]  /*3050*/  MOV R18, 0x3070 ;  /* 0x0000307000127802 */ /* 0x000fce0000000f00 */
[----:B-----5:R-:W-:Y:S05]  /*3060*/  CALL.REL.NOINC `($__internal_0_$__cuda_sm3x_div_rn_noftz_f32_slowpath) ;  /* 0x0000000400907944 */ /* 0x020fea0003c00000 */
[----:B------:R-:W-:-:S07]  /*3070*/  MOV R7, R21 ;  /* 0x0000001500077202 */ /* 0x000fce0000000f00 */
.L_x_55:
[----:B------:R-:W-:Y:S05]  /*3080*/  BSYNC.RECONVERGENT B3 ;  /* 0x0000000000037941 */ /* 0x000fea0003800200 */
.L_x_54:
        /* <DEDUP_REMOVED lines=18> */
.L_x_57:
[----:B------:R-:W-:Y:S05]  /*31b0*/  BSYNC.RECONVERGENT B3 ;  /* 0x0000000000037941 */ /* 0x000fea0003800200 */
.L_x_56:
[----:B-1----:R-:W2:Y:S02]  /*31c0*/  LDG.E.64 R2, desc[UR10][R8.64+0x8] ;  /* 0x0000080a08027981 */ /* 0x002ea4000c1e1b00 */
[C---:B--2---:R-:W-:Y:S01]  /*31d0*/  IMAD.WIDE.U32 R2, R10.reuse, 0x4, R2 ;  /* 0x000000040a027825 */ /* 0x044fe200078e0002 */
[----:B------:R-:W-:-:S04]  /*31e0*/  IADD3 R10, PT, PT, R10, 0x4, RZ ;  /* 0x000000040a0a7810 */ /* 0x000fc80007ffe0ff */
[----:B------:R1:W-:Y:S03]  /*31f0*/  STG.E desc[UR10][R2.64+0xc], R13 ;  /* 0x00000c0d02007986 */ /* 0x0003e6000c10190a */
.L_x_49:
[----:B------:R-:W-:Y:S05]  /*3200*/  BSYNC.RECONVERGENT B2 ;  /* 0x0000000000027941 */ /* 0x000fea0003800200 */
.L_x_48:
[----:B------:R-:W-:-:S13]  /*3210*/  ISETP.NE.AND P0, PT, RZ, UR4, PT ;  /* 0x00000004ff007c0c */ /* 0x000fda000bf05270 */
[----:B------:R-:W-:Y:S05]  /*3220*/  @!P0 EXIT ;  /* 0x000000000000894d */ /* 0x000fea0003800000 */
[----:B------:R-:W-:-:S09]  /*3230*/  UISETP.NE.AND UP0, UPT, UR4, 0x1, UPT ;  /* 0x000000010400788c */ /* 0x000fd2000bf05270 */
[----:B------:R-:W-:Y:S05]  /*3240*/  BRA.U !UP0, `(.L_x_58) ;  /* 0x0000000108a87547 */ /* 0x000fea000b800000 */
[----:B------:R-:W2:Y:S01]  /*3250*/  S2UR UR5, SR_CgaCtaId ;  /* 0x00000000000579c3 */ /* 0x000ea20000008800 */
[----:B------:R-:W-:Y:S01]  /*3260*/  UMOV UR4, 0x400 ;  /* 0x0000040000047882 */ /* 0x000fe20000000000 */
[----:B------:R-:W0:Y:S01]  /*3270*/  MUFU.RCP R0, R11 ;  /* 0x0000000b00007308 */ /* 0x000e220000001000 */
[----:B------:R-:W-:Y:S01]  /*3280*/  BSSY.RECONVERGENT B2, `(.L_x_59) ;  /* 0x000000f000027945 */ /* 0x000fe20003800200 */
[----:B01----:R-:W-:-:S04]  /*3290*/  FFMA R3, -R11, R0, 1 ;  /* 0x3f8000000b037423 */ /* 0x003fc80000000100 */
[----:B------:R-:W-:Y:S01]  /*32a0*/  FFMA R0, R0, R3, R0 ;  /* 0x0000000300007223 */ /* 0x000fe20000000000 */
[----:B--2---:R-:W-:-:S06]  /*32b0*/  ULEA UR4, UR5, UR4, 0x18 ;  /* 0x0000000405047291 */ /* 0x004fcc000f8ec0ff */
        /* <DEDUP_REMOVED lines=11> */
.L_x_60:
[----:B------:R-:W-:Y:S05]  /*3370*/  BSYNC.RECONVERGENT B2 ;  /* 0x0000000000027941 */ /* 0x000fea0003800200 */
.L_x_59:
        /* <DEDUP_REMOVED lines=18> */
.L_x_62:
[----:B------:R-:W-:Y:S05]  /*34a0*/  BSYNC.RECONVERGENT B2 ;  /* 0x0000000000027941 */ /* 0x000fea0003800200 */
.L_x_61:
[----:B-1----:R-:W2:Y:S02]  /*34b0*/  LDG.E.64 R2, desc[UR10][R8.64+0x8] ;  /* 0x0000080a08027981 */ /* 0x002ea4000c1e1b00 */
[C---:B--2---:R-:W-:Y:S01]  /*34c0*/  IMAD.WIDE.U32 R2, R10.reuse, 0x4, R2 ;  /* 0x000000040a027825 */ /* 0x044fe200078e0002 */
[----:B------:R-:W-:-:S04]  /*34d0*/  IADD3 R10, PT, PT, R10, 0x2, RZ ;  /* 0x000000020a0a7810 */ /* 0x000fc80007ffe0ff */
[----:B------:R2:W-:Y:S03]  /*34e0*/  STG.E desc[UR10][R2.64+0x4], R13 ;  /* 0x0000040d02007986 */ /* 0x0005e6000c10190a */
.L_x_58:
[----:B------:R-:W3:Y:S02]  /*34f0*/  LDC R0, c[0x0][0x398] ;  /* 0x0000e600ff007b82 */ /* 0x000ee40000000800 */
[----:B---3--:R-:W-:-:S04]  /*3500*/  LOP3.LUT R0, R0, 0x1, RZ, 0xc0, !PT ;  /* 0x0000000100007812 */ /* 0x008fc800078ec0ff */
[----:B------:R-:W-:-:S13]  /*3510*/  ISETP.NE.U32.AND P0, PT, R0, 0x1, PT ;  /* 0x000000010000780c */ /* 0x000fda0003f05070 */
[----:B------:R-:W-:Y:S05]  /*3520*/  @P0 EXIT ;  /* 0x000000000000094d */ /* 0x000fea0003800000 */
[----:B------:R-:W3:Y:S01]  /*3530*/  S2UR UR5, SR_CgaCtaId ;  /* 0x00000000000579c3 */ /* 0x000ee20000008800 */
[----:B------:R-:W-:Y:S01]  /*3540*/  UMOV UR4, 0x400 ;  /* 0x0000040000047882 */ /* 0x000fe20000000000 */
[----:B------:R-:W0:Y:S01]  /*3550*/  MUFU.RCP R0, R11 ;  /* 0x0000000b00007308 */ /* 0x000e220000001000 */
[----:B------:R-:W-:Y:S01]  /*3560*/  BSSY.RECONVERGENT B2, `(.L_x_63) ;  /* 0x0000010000027945 */ /* 0x000fe20003800200 */
[----:B012---:R-:W-:-:S04]  /*3570*/  FFMA R3, -R11, R0, 1 ;  /* 0x3f8000000b037423 */ /* 0x007fc80000000100 */
[----:B------:R-:W-:Y:S01]  /*3580*/  FFMA R0, R0, R3, R0 ;  /* 0x0000000300007223 */ /* 0x000fe20000000000 */
[----:B---3--:R-:W-:-:S06]  /*3590*/  ULEA UR4, UR5, UR4, 0x18 ;  /* 0x0000000405047291 */ /* 0x008fcc000f8ec0ff */
[----:B------:R-:W-:-:S06]  /*35a0*/  LEA R2, R10, UR4, 0x2 ;  /* 0x000000040a027c11 */ /* 0x000fcc000f8e10ff */
[----:B------:R-:W0:Y:S02]  /*35b0*/  LDS R2, [R2] ;  /* 0x0000000002027984 */ /* 0x000e240000000800 */
[----:B0-----:R-:W0:Y:S01]  /*35c0*/  FCHK P0, R2, R11 ;  /* 0x0000000b02007302 */ /* 0x001e220000000000 */
[----:B------:R-:W-:-:S04]  /*35d0*/  FFMA R3, R0, R2, RZ ;  /* 0x0000000200037223 */ /* 0x000fc800000000ff */
[----:B------:R-:W-:-:S04]  /*35e0*/  FFMA R4, -R11, R3, R2 ;  /* 0x000000030b047223 */ /* 0x000fc80000000102 */
[----:B------:R-:W-:Y:S01]  /*35f0*/  FFMA R3, R0, R4, R3 ;  /* 0x0000000400037223 */ /* 0x000fe20000000003 */
[----:B0-----:R-:W-:Y:S06]  /*3600*/  @!P0 BRA `(.L_x_64) ;  /* 0x0000000000148947 */ /* 0x001fec0003800000 */
[----:B------:R-:W-:Y:S01]  /*3610*/  IMAD.MOV.U32 R4, RZ, RZ, R2 ;  /* 0x000000ffff047224 */ /* 0x000fe200078e0002 */
[----:B------:R-:W-:Y:S02]  /*3620*/  MOV R3, R11 ;  /* 0x0000000b00037202 */ /* 0x000fe40000000f00 */
[----:B------:R-:W-:-:S07]  /*3630*/  MOV R18, 0x3650 ;  /* 0x0000365000127802 */ /* 0x000fce0000000f00 */
[----:B-----5:R-:W-:Y:S05]  /*3640*/  CALL.REL.NOINC `($__internal_0_$__cuda_sm3x_div_rn_noftz_f32_slowpath) ;  /* 0x0000000000187944 */ /* 0x020fea0003c00000 */
[----:B------:R-:W-:-:S07]  /*3650*/  IMAD.MOV.U32 R3, RZ, RZ, R21 ;  /* 0x000000ffff037224 */ /* 0x000fce00078e0015 */
.L_x_64:
[----:B------:R-:W-:Y:S05]  /*3660*/  BSYNC.RECONVERGENT B2 ;  /* 0x0000000000027941 */ /* 0x000fea0003800200 */
.L_x_63:
[----:B------:R-:W2:Y:S02]  /*3670*/  LDG.E.64 R8, desc[UR10][R8.64+0x8] ;  /* 0x0000080a08087981 */ /* 0x000ea4000c1e1b00 */
[----:B--2---:R-:W-:-:S05]  /*3680*/  IMAD.WIDE.U32 R10, R10, 0x4, R8 ;  /* 0x000000040a0a7825 */ /* 0x004fca00078e0008 */
[----:B------:R-:W-:Y:S01]  /*3690*/  STG.E desc[UR10][R10.64], R3 ;  /* 0x000000030a007986 */ /* 0x000fe2000c10190a */
[----:B------:R-:W-:Y:S05]  /*36a0*/  EXIT ;  /* 0x000000000000794d */ /* 0x000fea0003800000 */
        .weak           $__internal_0_$__cuda_sm3x_div_rn_noftz_f32_slowpath
        .type           $__internal_0_$__cuda_sm3x_div_rn_noftz_f32_slowpath,@function
        .size           $__internal_0_$__cuda_sm3x_div_rn_noftz_f32_slowpath,(.L_x_95 - $__internal_0_$__cuda_sm3x_div_rn_noftz_f32_slowpath)
$__internal_0_$__cuda_sm3x_div_rn_noftz_f32_slowpath:
[----:B------:R-:W-:Y:S01]  /*36b0*/  SHF.R.U32.HI R16, RZ, 0x17, R3 ;  /* 0x00000017ff107819 */ /* 0x000fe20000011603 */
[----:B------:R-:W-:Y:S01]  /*36c0*/  BSSY.RECONVERGENT B0, `(.L_x_65) ;  /* 0x0000062000007945 */ /* 0x000fe20003800200 */
[----:B------:R-:W-:Y:S02]  /*36d0*/  SHF.R.U32.HI R0, RZ, 0x17, R4 ;  /* 0x00000017ff007819 */ /* 0x000fe40000011604 */
[----:B------:R-:W-:Y:S02]  /*36e0*/  LOP3.LUT R16, R16, 0xff, RZ, 0xc0, !PT ;  /* 0x000000ff10107812 */ /* 0x000fe400078ec0ff */
[----:B------:R-:W-:Y:S02]  /*36f0*/  LOP3.LUT R0, R0, 0xff, RZ, 0xc0, !PT ;  /* 0x000000ff00007812 */ /* 0x000fe400078ec0ff */
[----:B------:R-:W-:-:S03]  /*3700*/  IADD3 R20, PT, PT, R16, -0x1, RZ ;  /* 0xffffffff10147810 */ /* 0x000fc60007ffe0ff */
[----:B------:R-:W-:Y:S01]  /*3710*/  VIADD R19, R0, 0xffffffff ;  /* 0xffffffff00137836 */ /* 0x000fe20000000000 */
[----:B------:R-:W-:-:S04]  /*3720*/  ISETP.GT.U32.AND P0, PT, R20, 0xfd, PT ;  /* 0x000000fd1400780c */ /* 0x000fc80003f04070 */
[----:B------:R-:W-:-:S13]  /*3730*/  ISETP.GT.U32.OR P0, PT, R19, 0xfd, P0 ;  /* 0x000000fd1300780c */ /* 0x000fda0000704470 */
[----:B------:R-:W-:Y:S01]  /*3740*/  @!P0 MOV R2, RZ ;  /* 0x000000ff00028202 */ /* 0x000fe20000000f00 */
[----:B------:R-:W-:Y:S06]  /*3750*/  @!P0 BRA `(.L_x_66) ;  /* 0x00000000005c8947 */ /* 0x000fec0003800000 */
[----:B------:R-:W-:Y:S02]  /*3760*/  FSETP.GTU.FTZ.AND P0, PT, |R4|, +INF , PT ;  /* 0x7f8000000400780b */ /* 0x000fe40003f1c200 */
[----:B------:R-:W-:-:S04]  /*3770*/  FSETP.GTU.FTZ.AND P1, PT, |R3|, +INF , PT ;  /* 0x7f8000000300780b */ /* 0x000fc80003f3c200 */
[----:B------:R-:W-:-:S13]  /*3780*/  PLOP3.LUT P0, PT, P0, P1, PT, 0xf8, 0x8f ;  /* 0x00000000008f781c */ /* 0x000fda0000703f70 */
[----:B------:R-:W-:Y:S05]  /*3790*/  @P0 BRA `(.L_x_67) ;  /* 0x00000004004c0947 */ /* 0x000fea0003800000 */
[----:B------:R-:W-:-:S13]  /*37a0*/  LOP3.LUT P0, RZ, R3, 0x7fffffff, R4, 0xc8, !PT ;  /* 0x7fffffff03ff7812 */ /* 0x000fda000780c804 */
[----:B------:R-:W-:Y:S05]  /*37b0*/  @!P0 BRA `(.L_x_68) ;  /* 0x00000004003c8947 */ /* 0x000fea0003800000 */
[C---:B------:R-:W-:Y:S02]  /*37c0*/  FSETP.NEU.FTZ.AND P1, PT, |R4|.reuse, +INF , PT ;  /* 0x7f8000000400780b */ /* 0x040fe40003f3d200 */
[----:B------:R-:W-:Y:S02]  /*37d0*/  FSETP.NEU.FTZ.AND P2, PT, |R3|, +INF , PT ;  /* 0x7f8000000300780b */ /* 0x000fe40003f5d200 */
[----:B------:R-:W-:-:S11]  /*37e0*/  FSETP.NEU.FTZ.AND P0, PT, |R4|, +INF , PT ;  /* 0x7f8000000400780b */ /* 0x000fd60003f1d200 */
[----:B------:R-:W-:Y:S05]  /*37f0*/  @!P2 BRA !P1, `(.L_x_68) ;  /* 0x00000004002ca947 */ /* 0x000fea0004800000 */
[----:B------:R-:W-:-:S04]  /*3800*/  LOP3.LUT P1, RZ, R4, 0x7fffffff, RZ, 0xc0, !PT ;  /* 0x7fffffff04ff7812 */ /* 0x000fc8000782c0ff */
[----:B------:R-:W-:-:S13]  /*3810*/  PLOP3.LUT P1, PT, P2, P1, PT, 0x2f, 0xf2 ;  /* 0x0000000000f2781c */ /* 0x000fda0001722577 */
[----:B------:R-:W-:Y:S05]  /*3820*/  @P1 BRA `(.L_x_69) ;  /* 0x0000000400181947 */ /* 0x000fea0003800000 */
[----:B------:R-:W-:-:S04]  /*3830*/  LOP3.LUT P1, RZ, R3, 0x7fffffff, RZ, 0xc0, !PT ;  /* 0x7fffffff03ff7812 */ /* 0x000fc8000782c0ff */
[----:B------:R-:W-:-:S13]  /*3840*/  PLOP3.LUT P0, PT, P0, P1, PT, 0x2f, 0xf2 ;  /* 0x0000000000f2781c */ /* 0x000fda0000702577 */
[----:B------:R-:W-:Y:S05]  /*3850*/  @P0 BRA `(.L_x_70) ;  /* 0x0000000400000947 */ /* 0x000fea0003800000 */
[----:B------:R-:W-:Y:S02]  /*3860*/  ISETP.GE.AND P0, PT, R19, RZ, PT ;  /* 0x000000ff1300720c */ /* 0x000fe40003f06270 */
[----:B------:R-:W-:-:S11]  /*3870*/  ISETP.GE.AND P1, PT, R20, RZ, PT ;  /* 0x000000ff1400720c */ /* 0x000fd60003f26270 */
[----:B------:R-:W-:Y:S01]  /*3880*/  @P0 IMAD.MOV.U32 R2, RZ, RZ, RZ ;  /* 0x000000ffff020224 */ /* 0x000fe200078e00ff */
[----:B------:R-:W-:Y:S01]  /*3890*/  @!P0 MOV R2, 0xffffffc0 ;  /* 0xffffffc000028802 */ /* 0x000fe20000000f00 */
[----:B------:R-:W-:Y:S01]  /*38a0*/  @!P0 FFMA R4, R4, 1.84467440737095516160e+19, RZ ;  /* 0x5f80000004048823 */ /* 0x000fe200000000ff */
[----:B------:R-:W-:-:S03]  /*38b0*/  @!P1 FFMA R3, R3, 1.84467440737095516160e+19, RZ ;  /* 0x5f80000003039823 */ /* 0x000fc600000000ff */
[----:B------:R-:W-:-:S07]  /*38c0*/  @!P1 VIADD R2, R2, 0x40 ;  /* 0x0000004002029836 */ /* 0x000fce0000000000 */
.L_x_66:
[----:B------:R-:W-:Y:S01]  /*38d0*/  LEA R20, R16, 0xc0800000, 0x17 ;  /* 0xc080000010147811 */ /* 0x000fe200078eb8ff */
[----:B------:R-:W-:Y:S03]  /*38e0*/  BSSY.RECONVERGENT B1, `(.L_x_71) ;  /* 0x0000036000017945 */ /* 0x000fe60003800200 */
[----:B------:R-:W-:Y:S01]  /*38f0*/  IADD3 R20, PT, PT, -R20, R3, RZ ;  /* 0x0000000314147210 */ /* 0x000fe20007ffe1ff */
[----:B------:R-:W-:-:S03]  /*3900*/  VIADD R3, R0, 0xffffff81 ;  /* 0xffffff8100037836 */ /* 0x000fc60000000000 */
[----:B------:R-:W0:Y:S01]  /*3910*/  MUFU.RCP R22, R20 ;  /* 0x0000001400167308 */ /* 0x000e220000001000 */
[----:B------:R-:W-:Y:S01]  /*3920*/  FADD.FTZ R21, -R20, -RZ ;  /* 0x800000ff14157221 */ /* 0x000fe20000010100 */
[C---:B------:R-:W-:Y:S01]  /*3930*/  IMAD R0, R3.reuse, -0x800000, R4 ;  /* 0xff80000003007824 */ /* 0x040fe200078e0204 */
[----:B------:R-:W-:-:S04]  /*3940*/  IADD3 R23, PT, PT, R3, 0x7f, -R16 ;  /* 0x0000007f03177810 */ /* 0x000fc80007ffe810 */
[----:B------:R-:W-:Y:S01]  /*3950*/  IADD3 R23, PT, PT, R23, R2, RZ ;  /* 0x0000000217177210 */ /* 0x000fe20007ffe0ff */
[----:B0-----:R-:W-:-:S04]  /*3960*/  FFMA R19, R22, R21, 1 ;  /* 0x3f80000016137423 */ /* 0x001fc80000000015 */
[----:B------:R-:W-:-:S04]  /*3970*/  FFMA R19, R22, R19, R22 ;  /* 0x0000001316137223 */ /* 0x000fc80000000016 */
[----:B------:R-:W-:-:S04]  /*3980*/  FFMA R4, R0, R19, RZ ;  /* 0x0000001300047223 */ /* 0x000fc800000000ff */
[----:B------:R-:W-:-:S04]  /*3990*/  FFMA R22, R21, R4, R0 ;  /* 0x0000000415167223 */ /* 0x000fc80000000000 */
[----:B------:R-:W-:-:S04]  /*39a0*/  FFMA R4, R19, R22, R4 ;  /* 0x0000001613047223 */ /* 0x000fc80000000004 */
[----:B------:R-:W-:-:S04]  /*39b0*/  FFMA R21, R21, R4, R0 ;  /* 0x0000000415157223 */ /* 0x000fc80000000000 */
[----:B------:R-:W-:-:S05]  /*39c0*/  FFMA R0, R19, R21, R4 ;  /* 0x0000001513007223 */ /* 0x000fca0000000004 */
[----:B------:R-:W-:-:S04]  /*39d0*/  SHF.R.U32.HI R3, RZ, 0x17, R0 ;  /* 0x00000017ff037819 */ /* 0x000fc80000011600 */
[----:B------:R-:W-:-:S05]  /*39e0*/  LOP3.LUT R3, R3, 0xff, RZ, 0xc0, !PT ;  /* 0x000000ff03037812 */ /* 0x000fca00078ec0ff */
[----:B------:R-:W-:-:S05]  /*39f0*/  IMAD.IADD R3, R3, 0x1, R23 ;  /* 0x0000000103037824 */ /* 0x000fca00078e0217 */
[----:B------:R-:W-:-:S04]  /*3a00*/  IADD3 R2, PT, PT, R3, -0x1, RZ ;  /* 0xffffffff03027810 */ /* 0x000fc80007ffe0ff */
[----:B------:R-:W-:-:S13]  /*3a10*/  ISETP.GE.U32.AND P0, PT, R2, 0xfe, PT ;  /* 0x000000fe0200780c */ /* 0x000fda0003f06070 */
[----:B------:R-:W-:Y:S05]  /*3a20*/  @!P0 BRA `(.L_x_72) ;  /* 0x0000000000808947 */ /* 0x000fea0003800000 */
[----:B------:R-:W-:-:S13]  /*3a30*/  ISETP.GT.AND P0, PT, R3, 0xfe, PT ;  /* 0x000000fe0300780c */ /* 0x000fda0003f04270 */
[----:B------:R-:W-:Y:S05]  /*3a40*/  @P0 BRA `(.L_x_73) ;  /* 0x00000000006c0947 */ /* 0x000fea0003800000 */
[----:B------:R-:W-:-:S13]  /*3a50*/  ISETP.GE.AND P0, PT, R3, 0x1, PT ;  /* 0x000000010300780c */ /* 0x000fda0003f06270 */
[----:B------:R-:W-:Y:S05]  /*3a60*/  @P0 BRA `(.L_x_74) ;  /* 0x0000000000740947 */ /* 0x000fea0003800000 */
[----:B------:R-:W-:Y:S02]  /*3a70*/  ISETP.GE.AND P0, PT, R3, -0x18, PT ;  /* 0xffffffe80300780c */ /* 0x000fe40003f06270 */
[----:B------:R-:W-:-:S11]  /*3a80*/  LOP3.LUT R0, R0, 0x80000000, RZ, 0xc0, !PT ;  /* 0x8000000000007812 */ /* 0x000fd600078ec0ff */
[----:B------:R-:W-:Y:S05]  /*3a90*/  @!P0 BRA `(.L_x_74) ;  /* 0x0000000000688947 */ /* 0x000fea0003800000 */
[-CC-:B------:R-:W-:Y:S01]  /*3aa0*/  FFMA.RZ R2, R19, R21.reuse, R4.reuse ;  /* 0x0000001513027223 */ /* 0x180fe2000000c004 */
[C---:B------:R-:W-:Y:S02]  /*3ab0*/  ISETP.NE.AND P2, PT, R3.reuse, RZ, PT ;  /* 0x000000ff0300720c */ /* 0x040fe40003f45270 */
[----:B------:R-:W-:Y:S02]  /*3ac0*/  ISETP.NE.AND P1, PT, R3, RZ, PT ;  /* 0x000000ff0300720c */ /* 0x000fe40003f25270 */
[----:B------:R-:W-:Y:S01]  /*3ad0*/  LOP3.LUT R16, R2, 0x7fffff, RZ, 0xc0, !PT ;  /* 0x007fffff02107812 */ /* 0x000fe200078ec0ff */
[CCC-:B------:R-:W-:Y:S01]  /*3ae0*/  FFMA.RP R2, R19.reuse, R21.reuse, R4.reuse ;  /* 0x0000001513027223 */ /* 0x1c0fe20000008004 */
[----:B------:R-:W-:Y:S01]  /*3af0*/  FFMA.RM R19, R19, R21, R4 ;  /* 0x0000001513137223 */ /* 0x000fe20000004004 */
[C---:B------:R-:W-:Y:S01]  /*3b00*/  VIADD R21, R3.reuse, 0x20 ;  /* 0x0000002003157836 */ /* 0x040fe20000000000 */
[----:B------:R-:W-:Y:S02]  /*3b10*/  LOP3.LUT R16, R16, 0x800000, RZ, 0xfc, !PT ;  /* 0x0080000010107812 */ /* 0x000fe400078efcff */
[----:B------:R-:W-:-:S02]  /*3b20*/  IADD3 R3, PT, PT, -R3, RZ, RZ ;  /* 0x000000ff03037210 */ /* 0x000fc40007ffe1ff */
[----:B------:R-:W-:Y:S02]  /*3b30*/  SHF.L.U32 R21, R16, R21, RZ ;  /* 0x0000001510157219 */ /* 0x000fe400000006ff */
[----:B------:R-:W-:Y:S02]  /*3b40*/  FSETP.NEU.FTZ.AND P0, PT, R2, R19, PT ;  /* 0x000000130200720b */ /* 0x000fe40003f1d000 */
[----:B------:R-:W-:Y:S02]  /*3b50*/  SEL R3, R3, RZ, P2 ;  /* 0x000000ff03037207 */ /* 0x000fe40001000000 */
[----:B------:R-:W-:Y:S02]  /*3b60*/  ISETP.NE.AND P1, PT, R21, RZ, P1 ;  /* 0x000000ff1500720c */ /* 0x000fe40000f25270 */
[----:B------:R-:W-:Y:S02]  /*3b70*/  SHF.R.U32.HI R3, RZ, R3, R16 ;  /* 0x00000003ff037219 */ /* 0x000fe40000011610 */
[----:B------:R-:W-:-:S02]  /*3b80*/  PLOP3.LUT P0, PT, P0, P1, PT, 0xf8, 0x8f ;  /* 0x00000000008f781c */ /* 0x000fc40000703f70 */
[----:B------:R-:W-:Y:S02]  /*3b90*/  SHF.R.U32.HI R19, RZ, 0x1, R3 ;  /* 0x00000001ff137819 */ /* 0x000fe40000011603 */
[----:B------:R-:W-:-:S04]  /*3ba0*/  SEL R2, RZ, 0x1, !P0 ;  /* 0x00000001ff027807 */ /* 0x000fc80004000000 */
[----:B------:R-:W-:-:S04]  /*3bb0*/  LOP3.LUT R2, R2, 0x1, R19, 0xf8, !PT ;  /* 0x0000000102027812 */ /* 0x000fc800078ef813 */
[----:B------:R-:W-:-:S05]  /*3bc0*/  LOP3.LUT R2, R2, R3, RZ, 0xc0, !PT ;  /* 0x0000000302027212 */ /* 0x000fca00078ec0ff */
[----:B------:R-:W-:-:S05]  /*3bd0*/  IMAD.IADD R19, R19, 0x1, R2 ;  /* 0x0000000113137824 */ /* 0x000fca00078e0202 */
[----:B------:R-:W-:Y:S01]  /*3be0*/  LOP3.LUT R0, R19, R0, RZ, 0xfc, !PT ;  /* 0x0000000013007212 */ /* 0x000fe200078efcff */
[----:B------:R-:W-:Y:S06]  /*3bf0*/  BRA `(.L_x_74) ;  /* 0x0000000000107947 */ /* 0x000fec0003800000 */
.L_x_73:
[----:B------:R-:W-:-:S04]  /*3c00*/  LOP3.LUT R0, R0, 0x80000000, RZ, 0xc0, !PT ;  /* 0x8000000000007812 */ /* 0x000fc800078ec0ff */
[----:B------:R-:W-:Y:S01]  /*3c10*/  LOP3.LUT R0, R0, 0x7f800000, RZ, 0xfc, !PT ;  /* 0x7f80000000007812 */ /* 0x000fe200078efcff */
[----:B------:R-:W-:Y:S06]  /*3c20*/  BRA `(.L_x_74) ;  /* 0x0000000000047947 */ /* 0x000fec0003800000 */
.L_x_72:
[----:B------:R-:W-:-:S07]  /*3c30*/  LEA R0, R23, R0, 0x17 ;  /* 0x0000000017007211 */ /* 0x000fce00078eb8ff */
.L_x_74:
[----:B------:R-:W-:Y:S05]  /*3c40*/  BSYNC.RECONVERGENT B1 ;  /* 0x0000000000017941 */ /* 0x000fea0003800200 */
.L_x_71:
[----:B------:R-:W-:Y:S05]  /*3c50*/  BRA `(.L_x_75) ;  /* 0x0000000000207947 */ /* 0x000fea0003800000 */
.L_x_70:
[----:B------:R-:W-:-:S04]  /*3c60*/  LOP3.LUT R0, R3, 0x80000000, R4, 0x48, !PT ;  /* 0x8000000003007812 */ /* 0x000fc800078e4804 */
[----:B------:R-:W-:Y:S01]  /*3c70*/  LOP3.LUT R0, R0, 0x7f800000, RZ, 0xfc, !PT ;  /* 0x7f80000000007812 */ /* 0x000fe200078efcff */
[----:B------:R-:W-:Y:S06]  /*3c80*/  BRA `(.L_x_75) ;  /* 0x0000000000147947 */ /* 0x000fec0003800000 */
.L_x_69:
[----:B------:R-:W-:Y:S01]  /*3c90*/  LOP3.LUT R0, R3, 0x80000000, R4, 0x48, !PT ;  /* 0x8000000003007812 */ /* 0x000fe200078e4804 */
[----:B------:R-:W-:Y:S06]  /*3ca0*/  BRA `(.L_x_75) ;  /* 0x00000000000c7947 */ /* 0x000fec0003800000 */
.L_x_68:
[----:B------:R-:W0:Y:S01]  /*3cb0*/  MUFU.RSQ R0, -QNAN ;  /* 0xffc0000000007908 */ /* 0x000e220000001400 */
[----:B------:R-:W-:Y:S05]  /*3cc0*/  BRA `(.L_x_75) ;  /* 0x0000000000047947 */ /* 0x000fea0003800000 */
.L_x_67:
[----:B------:R-:W-:-:S07]  /*3cd0*/  FADD.FTZ R0, R4, R3 ;  /* 0x0000000304007221 */ /* 0x000fce0000010000 */
.L_x_75:
[----:B------:R-:W-:Y:S05]  /*3ce0*/  BSYNC.RECONVERGENT B0 ;  /* 0x0000000000007941 */ /* 0x000fea0003800200 */
.L_x_65:
[----:B------:R-:W-:Y:S01]  /*3cf0*/  MOV R2, R18 ;  /* 0x0000001200027202 */ /* 0x000fe20000000f00 */
[----:B------:R-:W-:Y:S02]  /*3d00*/  IMAD.MOV.U32 R3, RZ, RZ, 0x0 ;  /* 0x00000000ff037424 */ /* 0x000fe400078e00ff */
[----:B0-----:R-:W-:Y:S02]  /*3d10*/  IMAD.MOV.U32 R21, RZ, RZ, R0 ;  /* 0x000000ffff157224 */ /* 0x001fe400078e0000 */
[----:B------:R-:W-:Y:S05]  /*3d20*/  RET.REL.NODEC R2 `(_Z15updateCentroidsP5PointP7Clusteriii) ;  /* 0xffffffc002b47950 */ /* 0x000fea0003c3ffff */
.L_x_76:
[----:B------:R-:W-:-:S00]  /*3d30*/  BRA `(.L_x_76) ;  /* 0xfffffffc00fc7947 */ /* 0x000fc0000383ffff */
[----:B------:R-:W-:-:S00]  /*3d40*/  NOP ;  /* 0x0000000000007918 */ /* 0x000fc00000000000 */
        /* <DEDUP_REMOVED lines=11> */
.L_x_95:


//--------------------- .text._Z22assignPointsToClustersP5PointP7Clusteriii --------------------------
	.section	.text._Z22assignPointsToClustersP5PointP7Clusteriii,"ax",@progbits
	.align	128
        .global         _Z22assignPointsToClustersP5PointP7Clusteriii
        .type           _Z22assignPointsToClustersP5PointP7Clusteriii,@function
        .size           _Z22assignPointsToClustersP5PointP7Clusteriii,(.L_x_97 - _Z22assignPointsToClustersP5PointP7Clusteriii)
        .other          _Z22assignPointsToClustersP5PointP7Clusteriii,@"STO_CUDA_ENTRY STV_DEFAULT"
_Z22assignPointsToClustersP5PointP7Clusteriii:
.text._Z22assignPointsToClustersP5PointP7Clusteriii:
[----:B------:R-:W-:Y:S01]  /*0000*/  LDC R1, c[0x0][0x37c] ;  /* 0x0000df00ff017b82 */ /* 0x000fe20000000800 */
[----:B------:R-:W0:Y:S07]  /*0010*/  S2R R9, SR_TID.X ;  /* 0x0000000000097919 */ /* 0x000e2e0000002100 */
[----:B------:R-:W1:Y:S01]  /*0020*/  LDC R13, c[0x0][0x398] ;  /* 0x0000e600ff0d7b82 */ /* 0x000e620000000800 */
[----:B------:R-:W1:Y:S01]  /*0030*/  LDCU UR8, c[0x0][0x394] ;  /* 0x00007280ff0877ac */ /* 0x000e620008000800 */
[----:B------:R-:W-:Y:S01]  /*0040*/  BSSY.RECONVERGENT B0, `(.L_x_77) ;  /* 0x0000014000007945 */ /* 0x000fe20003800200 */
[----:B------:R-:W2:Y:S05]  /*0050*/  LDCU.64 UR6, c[0x0][0x358] ;  /* 0x00006b00ff0677ac */ /* 0x000eaa0008000a00 */
[----:B------:R-:W3:Y:S08]  /*0060*/  S2UR UR4, SR_CTAID.X ;  /* 0x00000000000479c3 */ /* 0x000ef00000002500 */
[----:B------:R-:W3:Y:S01]  /*0070*/  LDC R8, c[0x0][0x360] ;  /* 0x0000d800ff087b82 */ /* 0x000ee20000000800 */
[----:B-1----:R-:W-:-:S05]  /*0080*/  IMAD R0, R13, UR8, RZ ;  /* 0x000000080d007c24 */ /* 0x002fca000f8e02ff */
[----:B0-----:R-:W-:Y:S01]  /*0090*/  ISETP.GE.AND P0, PT, R9, R0, PT ;  /* 0x000000000900720c */ /* 0x001fe20003f06270 */
[----:B---3--:R-:W-:-:S12]  /*00a0*/  IMAD R7, R8, UR4, R9 ;  /* 0x0000000408077c24 */ /* 0x008fd8000f8e0209 */
[----:B--2---:R-:W-:Y:S05]  /*00b0*/  @P0 BRA `(.L_x_78) ;  /* 0x0000000000300947 */ /* 0x004fea0003800000 */
[----:B------:R-:W0:Y:S02]  /*00c0*/  LDC.64 R2, c[0x0][0x388] ;  /* 0x0000e200ff027b82 */ /* 0x000e240000000a00 */
[----:B0-----:R-:W5:Y:S01]  /*00d0*/  LDG.E.64 R2, desc[UR6][R2.64+0x8] ;  /* 0x0000080602027981 */ /* 0x001f62000c1e1b00 */
[----:B------:R-:W-:Y:S01]  /*00e0*/  MOV R4, 0x400 ;  /* 0x0000040000047802 */ /* 0x000fe20000000f00 */
[----:B------:R-:W0:Y:S03]  /*00f0*/  S2R R5, SR_CgaCtaId ;  /* 0x0000000000057919 */ /* 0x000e260000008800 */
[----:B0-----:R-:W-:-:S07]  /*0100*/  LEA R6, R5, R4, 0x18 ;  /* 0x0000000405067211 */ /* 0x001fce00078ec0ff */
.L_x_79:
[----:B0----5:R-:W-:-:S06]  /*0110*/  IMAD.WIDE R4, R9, 0x4, R2 ;  /* 0x0000000409047825 */ /* 0x021fcc00078e0202 */
[----:B------:R-:W2:Y:S01]  /*0120*/  LDG.E R4, desc[UR6][R4.64] ;  /* 0x0000000604047981 */ /* 0x000ea2000c1e1900 */
[----:B------:R-:W-:Y:S01]  /*0130*/  LEA R11, R9, R6, 0x2 ;  /* 0x00000006090b7211 */ /* 0x000fe200078e10ff */
[----:B------:R-:W-:-:S05]  /*0140*/  IMAD.IADD R9, R8, 0x1, R9 ;  /* 0x0000000108097824 */ /* 0x000fca00078e0209 */
[----:B------:R-:W-:Y:S01]  /*0150*/  ISETP.GE.AND P0, PT, R9, R0, PT ;  /* 0x000000000900720c */ /* 0x000fe20003f06270 */
[----:B--2---:R0:W-:-:S12]  /*0160*/  STS [R11], R4 ;  /* 0x000000040b007388 */ /* 0x0041d80000000800 */
[----:B------:R-:W-:Y:S05]  /*0170*/  @!P0 BRA `(.L_x_79) ;  /* 0xfffffffc00e48947 */ /* 0x000fea000383ffff */
.L_x_78:
[----:B------:R-:W-:Y:S05]  /*0180*/  BSYNC.RECONVERGENT B0 ;  /* 0x0000000000007941 */ /* 0x000fea0003800200 */
.L_x_77:
[----:B------:R-:W1:Y:S01]  /*0190*/  LDCU UR4, c[0x0][0x390] ;  /* 0x00007200ff0477ac */ /* 0x000e620008000800 */
[----:B------:R-:W-:Y:S01]  /*01a0*/  BAR.SYNC.DEFER_BLOCKING 0x0 ;  /* 0x0000000000007b1d */ /* 0x000fe20000010000 */
[----:B-1----:R-:W-:-:S13]  /*01b0*/  ISETP.GE.AND P0, PT, R7, UR4, PT ;  /* 0x0000000407007c0c */ /* 0x002fda000bf06270 */
[----:B------:R-:W-:Y:S05]  /*01c0*/  @P0 EXIT ;  /* 0x000000000000094d */ /* 0x000fea0003800000 */
[----:B0-----:R-:W0:Y:S01]  /*01d0*/  LDC.64 R4, c[0x0][0x380] ;  /* 0x0000e000ff047b82 */ /* 0x001e220000000a00 */
[----:B------:R-:W-:Y:S01]  /*01e0*/  UISETP.GE.AND UP0, UPT, UR8, 0x1, UPT ;  /* 0x000000010800788c */ /* 0x000fe2000bf06270 */
[----:B------:R-:W-:Y:S01]  /*01f0*/  MOV R9, 0xffffffff ;  /* 0xffffffff00097802 */ /* 0x000fe20000000f00 */
[----:B0-----:R-:W-:-:S07]  /*0200*/  IMAD.WIDE R4, R7, 0x18, R4 ;  /* 0x0000001807047825 */ /* 0x001fce00078e0204 */
[----:B------:R-:W-:Y:S05]  /*0210*/  BRA.U !UP0, `(.L_x_80) ;  /* 0x0000001108287547 */ /* 0x000fea000b800000 */
[----:B------:R-:W-:-:S13]  /*0220*/  ISETP.GE.AND P0, PT, R13, 0x1, PT ;  /* 0x000000010d00780c */ /* 0x000fda0003f06270 */
[----:B------:R-:W-:Y:S05]  /*0230*/  @!P0 BRA `(.L_x_81) ;  /* 0x0000000c00248947 */ /* 0x000fea0003800000 */
[----:B------:R-:W2:Y:S01]  /*0240*/  LDG.E.64 R2, desc[UR6][R4.64+0x10] ;  /* 0x0000100604027981 */ /* 0x000ea2000c1e1b00 */
[C---:B------:R-:W-:Y:S01]  /*0250*/  LOP3.LUT R0, R13.reuse, 0xf, RZ, 0xc0, !PT ;  /* 0x0000000f0d007812 */ /* 0x040fe200078ec0ff */
[----:B------:R-:W-:Y:S01]  /*0260*/  IMAD.MOV.U32 R16, RZ, RZ, RZ ;  /* 0x000000ffff107224 */ /* 0x000fe200078e00ff */
[C---:B------:R-:W-:Y:S02]  /*0270*/  LOP3.LUT R8, R13.reuse, 0x7, RZ, 0xc0, !PT ;  /* 0x000000070d087812 */ /* 0x040fe400078ec0ff */
[C---:B------:R-:W-:Y:S01]  /*0280*/  LOP3.LUT R10, R13.reuse, 0x7ffffff0, RZ, 0xc0, !PT ;  /* 0x7ffffff00d0a7812 */ /* 0x040fe200078ec0ff */
[----:B------:R-:W-:Y:S01]  /*0290*/  VIADD R6, R0, 0xffffffff ;  /* 0xffffffff00067836 */ /* 0x000fe20000000000 */
[----:B------:R-:W-:Y:S02]  /*02a0*/  IADD3 R7, PT, PT, R8, -0x1, RZ ;  /* 0xffffffff08077810 */ /* 0x000fe40007ffe0ff */
[C---:B------:R-:W-:Y:S01]  /*02b0*/  LOP3.LUT R11, R13.reuse, 0x3, RZ, 0xc0, !PT ;  /* 0x000000030d0b7812 */ /* 0x040fe200078ec0ff */
[----:B------:R-:W-:Y:S01]  /*02c0*/  IMAD.SHL.U32 R13, R13, 0x4, RZ ;  /* 0x000000040d0d7824 */ /* 0x000fe200078e00ff */
[----:B------:R-:W-:-:S02]  /*02d0*/  ISETP.GE.U32.AND P1, PT, R6, 0x7, PT ;  /* 0x000000070600780c */ /* 0x000fc40003f26070 */
[----:B------:R-:W-:Y:S02]  /*02e0*/  ISETP.GE.U32.AND P0, PT, R7, 0x3, PT ;  /* 0x000000030700780c */ /* 0x000fe40003f06070 */
[----:B------:R-:W-:Y:S02]  /*02f0*/  MOV R14, 0x7f7fffff ;  /* 0x7f7fffff000e7802 */ /* 0x000fe40000000f00 */
[----:B------:R-:W-:Y:S02]  /*0300*/  MOV R9, 0xffffffff ;  /* 0xffffffff00097802 */ /* 0x000fe40000000f00 */
[----:B------:R-:W-:Y:S02]  /*0310*/  IADD3 R15, PT, PT, -R10, RZ, RZ ;  /* 0x000000ff0a0f7210 */ /* 0x000fe40007ffe1ff */
[----:B--2---:R-:W-:-:S04]  /*0320*/  IADD3 R12, P2, PT, R2, 0x20, RZ ;  /* 0x00000020020c7810 */ /* 0x004fc80007f5e0ff */
[----:B------:R-:W-:-:S09]  /*0330*/  IADD3.X R17, PT, PT, RZ, R3, RZ, P2, !PT ;  /* 0x00000003ff117210 */ /* 0x000fd200017fe4ff */
.L_x_87:
[----:B------:R-:W0:Y:S01]  /*0340*/  LDCU UR9, c[0x0][0x398] ;  /* 0x00007300ff0977ac */ /* 0x000e220008000800 */
[----:B------:R-:W-:Y:S02]  /*0350*/  HFMA2 R21, -RZ, RZ, 0, 0 ;  /* 0x00000000ff157431 */ /* 0x000fe400000001ff */
[----:B------:R-:W-:Y:S01]  /*0360*/  IMAD.MOV.U32 R19, RZ, RZ, RZ ;  /* 0x000000ffff137224 */ /* 0x000fe200078e00ff */
[----:B0-----:R-:W-:-:S09]  /*0370*/  UISETP.GE.U32.AND UP0, UPT, UR9, 0x10, UPT ;  /* 0x000000100900788c */ /* 0x001fd2000bf06070 */
[----:B------:R-:W-:Y:S05]  /*0380*/  BRA.U !UP0, `(.L_x_82) ;  /* 0x0000000508407547 */ /* 0x000fea000b800000 */
[----:B------:R-:W0:Y:S01]  /*0390*/  S2UR UR5, SR_CgaCtaId ;  /* 0x00000000000579c3 */ /* 0x000e220000008800 */
[----:B------:R-:W-:Y:S01]  /*03a0*/  UMOV UR4, 0x400 ;  /* 0x0000040000047882 */ /* 0x000fe20000000000 */
[----:B------:R-:W-:Y:S01]  /*03b0*/  MOV R19, RZ ;  /* 0x000000ff00137202 */ /* 0x000fe20000000f00 */
[----:B------:R-:W-:Y:S01]  /*03c0*/  IMAD.MOV.U32 R6, RZ, RZ, R12 ;  /* 0x000000ffff067224 */ /* 0x000fe200078e000c */
[----:B------:R-:W-:Y:S02]  /*03d0*/  MOV R7, R17 ;  /* 0x0000001100077202 */ /* 0x000fe40000000f00 */
[----:B------:R-:W-:Y:S01]  /*03e0*/  MOV R20, R15 ;  /* 0x0000000f00147202 */ /* 0x000fe20000000f00 */
[----:B0-----:R-:W-:-:S06]  /*03f0*/  ULEA UR4, UR5, UR4, 0x18 ;  /* 0x0000000405047291 */ /* 0x001fcc000f8ec0ff */
[----:B------:R-:W-:-:S04]  /*0400*/  IMAD R18, R13, R16, UR4 ;  /* 0x000000040d127e24 */ /* 0x000fc8000f8e0210 */
[----:B------:R-:W-:-:S07]  /*0410*/  VIADD R18, R18, 0x20 ;  /* 0x0000002012127836 */ /* 0x000fce0000000000 */
.L_x_83:
[----:B------:R-:W2:Y:S04]  /*0420*/  LDG.E R23, desc[UR6][R6.64+-0x20] ;  /* 0xffffe00606177981 */ /* 0x000ea8000c1e1900 */
[----:B------:R-:W3:Y:S04]  /*0430*/  LDG.E R25, desc[UR6][R6.64+-0x1c] ;  /* 0xffffe40606197981 */ /* 0x000ee8000c1e1900 */
[----:B------:R-:W4:Y:S04]  /*0440*/  LDG.E R24, desc[UR6][R6.64+-0x18] ;  /* 0xffffe80606187981 */ /* 0x000f28000c1e1900 */
[----:B------:R-:W5:Y:S04]  /*0450*/  LDG.E R22, desc[UR6][R6.64+-0x14] ;  /* 0xffffec0606167981 */ /* 0x000f68000c1e1900 */
[----:B------:R-:W5:Y:S04]  /*0460*/  LDG.E R21, desc[UR6][R6.64+-0x10] ;  /* 0xfffff00606157981 */ /* 0x000f68000c1e1900 */
[----:B------:R-:W2:Y:S04]  /*0470*/  LDS R26, [R18+-0x20] ;  /* 0xffffe000121a7984 */ /* 0x000ea80000000800 */
[----:B------:R-:W4:Y:S04]  /*0480*/  LDS R27, [R18+-0x18] ;  /* 0xffffe800121b7984 */ /* 0x000f280000000800 */
[----:B------:R-:W-:Y:S01]  /*0490*/  LDS R28, [R18+-0xc] ;  /* 0xfffff400121c7984 */ /* 0x000fe20000000800 */
[----:B--2---:R-:W-:-:S03]  /*04a0*/  FADD R26, R23, -R26 ;  /* 0x8000001a171a7221 */ /* 0x004fc60000000000 */
[----:B------:R-:W2:Y:S01]  /*04b0*/  LDG.E R23, desc[UR6][R6.64+-0xc] ;  /* 0xfffff40606177981 */ /* 0x000ea2000c1e1900 */
[----:B------:R-:W-:-:S03]  /*04c0*/  FFMA R19, R26, R26, R19 ;  /* 0x0000001a1a137223 */ /* 0x000fc60000000013 */
[----:B------:R-:W3:Y:S01]  /*04d0*/  LDS R26, [R18+-0x1c] ;  /* 0xffffe400121a7984 */ /* 0x000ee20000000800 */
[----:B----4-:R-:W-:-:S03]  /*04e0*/  FADD R24, R24, -R27 ;  /* 0x8000001b18187221 */ /* 0x010fc60000000000 */
[----:B------:R-:W5:Y:S01]  /*04f0*/  LDS R27, [R18+-0x14] ;  /* 0xffffec00121b7984 */ /* 0x000f620000000800 */
[----:B---3--:R-:W-:-:S03]  /*0500*/  FADD R26, R25, -R26 ;  /* 0x8000001a191a7221 */ /* 0x008fc60000000000 */
[----:B------:R-:W3:Y:S01]  /*0510*/  LDG.E R25, desc[UR6][R6.64+-0x8] ;  /* 0xfffff80606197981 */ /* 0x000ee2000c1e1900 */
[----:B------:R-:W-:Y:S01]  /*0520*/  FFMA R19, R26, R26, R19 ;  /* 0x0000001a1a137223 */ /* 0x000fe20000000013 */
[----:B-----5:R-:W-:Y:S02]  /*0530*/  FADD R22, R22, -R27 ;  /* 0x8000001b16167221 */ /* 0x020fe40000000000 */
[----:B------:R-:W0:Y:S01]  /*0540*/  LDS R26, [R18+-0x10] ;  /* 0xfffff000121a7984 */ /* 0x000e220000000800 */
[----:B------:R-:W-:-:S03]  /*0550*/  FFMA R19, R24, R24, R19 ;  /* 0x0000001818137223 */ /* 0x000fc60000000013 */
[----:B------:R-:W4:Y:S01]  /*0560*/  LDG.E R24, desc[UR6][R6.64+-0x4] ;  /* 0xfffffc0606187981 */ /* 0x000f22000c1e1900 */
[----:B------:R-:W-:-:S03]  /*0570*/  FFMA R19, R22, R22, R19 ;  /* 0x0000001616137223 */ /* 0x000fc60000000013 */
[----:B------:R-:W5:Y:S04]  /*0580*/  LDG.E R22, desc[UR6][R6.64] ;  /* 0x0000000606167981 */ /* 0x000f68000c1e1900 */
[----:B------:R-:W-:Y:S01]  /*0590*/  LDS R27, [R18] ;  /* 0x00000000121b7984 */ /* 0x000fe20000000800 */
[----:B0-----:R-:W-:-:S03]  /*05a0*/  FADD R26, R21, -R26 ;  /* 0x8000001a151a7221 */ /* 0x001fc60000000000 */
[----:B------:R-:W5:Y:S01]  /*05b0*/  LDG.E R21, desc[UR6][R6.64+0x4] ;  /* 0x0000040606157981 */ /* 0x000f62000c1e1900 */
[----:B------:R-:W-:-:S03]  /*05c0*/  FFMA R26, R26, R26, R19 ;  /* 0x0000001a1a1a7223 */ /* 0x000fc60000000013 */
[----:B------:R-:W5:Y:S01]  /*05d0*/  LDG.E R19, desc[UR6][R6.64+0x8] ;  /* 0x0000080606137981 */ /* 0x000f62000c1e1900 */
[----:B--2---:R-:W-:-:S03]  /*05e0*/  FADD R23, R23, -R28 ;  /* 0x8000001c17177221 */ /* 0x004fc60000000000 */
[----:B------:R-:W3:Y:S01]  /*05f0*/  LDS R28, [R18+-0x8] ;  /* 0xfffff800121c7984 */ /* 0x000ee20000000800 */
[----:B------:R-:W-:-:S03]  /*0600*/  FFMA R26, R23, R23, R26 ;  /* 0x00000017171a7223 */ /* 0x000fc6000000001a */
[----:B------:R-:W4:Y:S01]  /*0610*/  LDS R23, [R18+-0x4] ;  /* 0xfffffc0012177984 */ /* 0x000f220000000800 */
[----:B---3--:R-:W-:-:S04]  /*0620*/  FADD R25, R25, -R28 ;  /* 0x8000001c19197221 */ /* 0x008fc80000000000 */
[----:B------:R-:W-:Y:S01]  /*0630*/  FFMA R26, R25, R25, R26 ;  /* 0x00000019191a7223 */ /* 0x000fe2000000001a */
[----:B----4-:R-:W-:Y:S02]  /*0640*/  FADD R25, R24, -R23 ;  /* 0x8000001718197221 */ /* 0x010fe40000000000 */
[----:B------:R-:W2:Y:S04]  /*0650*/  LDG.E R23, desc[UR6][R6.64+0xc] ;  /* 0x00000c0606177981 */ /* 0x000ea8000c1e1900 */
[----:B------:R-:W0:Y:S01]  /*0660*/  LDS R24, [R18+0x4] ;  /* 0x0000040012187984 */ /* 0x000e220000000800 */
[----:B------:R-:W-:Y:S01]  /*0670*/  FFMA R26, R25, R25, R26 ;  /* 0x00000019191a7223 */ /* 0x000fe2000000001a */
[----:B-----5:R-:W-:Y:S02]  /*0680*/  FADD R27, R22, -R27 ;  /* 0x8000001b161b7221 */ /* 0x020fe40000000000 */
[----:B------:R-:W3:Y:S02]  /*0690*/  LDG.E R22, desc[UR6][R6.64+0x10] ;  /* 0x0000100606167981 */ /* 0x000ee4000c1e1900 */
[----:B------:R-:W-:-:S02]  /*06a0*/  FFMA R27, R27, R27, R26 ;  /* 0x0000001b1b1b7223 */ /* 0x000fc4000000001a */
[----:B------:R-:W1:Y:S01]  /*06b0*/  LDS R26, [R18+0x8] ;  /* 0x00000800121a7984 */ /* 0x000e620000000800 */
[----:B0-----:R-:W-:-:S03]  /*06c0*/  FADD R24, R21, -R24 ;  /* 0x8000001815187221 */ /* 0x001fc60000000000 */
[----:B------:R-:W4:Y:S01]  /*06d0*/  LDG.E R21, desc[UR6][R6.64+0x14] ;  /* 0x0000140606157981 */ /* 0x000f22000c1e1900 */
[----:B------:R-:W-:-:S03]  /*06e0*/  FFMA R27, R24, R24, R27 ;  /* 0x00000018181b7223 */ /* 0x000fc6000000001b */
[----:B------:R-:W5:Y:S01]  /*06f0*/  LDG.E R24, desc[UR6][R6.64+0x18] ;  /* 0x0000180606187981 */ /* 0x000f62000c1e1900 */
[----:B-1----:R-:W-:-:S03]  /*0700*/  FADD R26, R19, -R26 ;  /* 0x8000001a131a7221 */ /* 0x002fc60000000000 */
[----:B------:R0:W5:Y:S01]  /*0710*/  LDG.E R19, desc[UR6][R6.64+0x1c] ;  /* 0x00001c0606137981 */ /* 0x000162000c1e1900 */
[----:B------:R-:W-:-:S03]  /*0720*/  FFMA R27, R26, R26, R27 ;  /* 0x0000001a1a1b7223 */ /* 0x000fc6000000001b */
[----:B------:R-:W2:Y:S01]  /*0730*/  LDS R26, [R18+0xc] ;  /* 0x00000c00121a7984 */ /* 0x000ea20000000800 */
[----:B------:R-:W-:-:S04]  /*0740*/  IADD3 R20, PT, PT, R20, 0x10, RZ ;  /* 0x0000001014147810 */ /* 0x000fc80007ffe0ff */
[----:B------:R-:W-:Y:S02]  /*0750*/  ISETP.NE.AND P2, PT, R20, RZ, PT ;  /* 0x000000ff1400720c */ /* 0x000fe40003f45270 */
[----:B0-----:R-:W-:-:S04]  /*0760*/  IADD3 R6, P3, PT, R6, 0x40, RZ ;  /* 0x0000004006067810 */ /* 0x001fc80007f7e0ff */
[----:B------:R-:W-:Y:S01]  /*0770*/  IADD3.X R7, PT, PT, RZ, R7, RZ, P3, !PT ;  /* 0x00000007ff077210 */ /* 0x000fe20001ffe4ff */
[----:B--2---:R-:W-:Y:S02]  /*0780*/  FADD R26, R23, -R26 ;  /* 0x8000001a171a7221 */ /* 0x004fe40000000000 */
[----:B------:R-:W3:Y:S02]  /*0790*/  LDS R23, [R18+0x10] ;  /* 0x0000100012177984 */ /* 0x000ee40000000800 */
[----:B------:R-:W-:Y:S02]  /*07a0*/  FFMA R27, R26, R26, R27 ;  /* 0x0000001a1a1b7223 */ /* 0x000fe4000000001b */
[----:B------:R-:W4:Y:S01]  /*07b0*/  LDS R26, [R18+0x14] ;  /* 0x00001400121a7984 */ /* 0x000f220000000800 */
[----:B---3--:R-:W-:-:S03]  /*07c0*/  FADD R22, R22, -R23 ;  /* 0x8000001716167221 */ /* 0x008fc60000000000 */
[----:B------:R-:W5:Y:S01]  /*07d0*/  LDS R23, [R18+0x18] ;  /* 0x0000180012177984 */ /* 0x000f620000000800 */
[----:B------:R-:W-:-:S03]  /*07e0*/  FFMA R27, R22, R22, R27 ;  /* 0x00000016161b7223 */ /* 0x000fc6000000001b */
[----:B------:R0:W1:Y:S01]  /*07f0*/  LDS R22, [R18+0x1c] ;  /* 0x00001c0012167984 */ /* 0x0000620000000800 */
[----:B----4-:R-:W-:-:S04]  /*0800*/  FADD R26, R21, -R26 ;  /* 0x8000001a151a7221 */ /* 0x010fc80000000000 */
[----:B------:R-:W-:Y:S01]  /*0810*/  FFMA R27, R26, R26, R27 ;  /* 0x0000001a1a1b7223 */ /* 0x000fe2000000001b */
[----:B0-----:R-:W-:Y:S02]  /*0820*/  VIADD R18, R18, 0x40 ;  /* 0x0000004012127836 */ /* 0x001fe40000000000 */
[----:B-----5:R-:W-:-:S04]  /*0830*/  FADD R24, R24, -R23 ;  /* 0x8000001718187221 */ /* 0x020fc80000000000 */
[----:B------:R-:W-:Y:S01]  /*0840*/  FFMA R27, R24, R24, R27 ;  /* 0x00000018181b7223 */ /* 0x000fe2000000001b */
[----:B-1----:R-:W-:-:S04]  /*0850*/  FADD R22, R19, -R22 ;  /* 0x8000001613167221 */ /* 0x002fc80000000000 */
[----:B------:R-:W-:Y:S01]  /*0860*/  FFMA R19, R22, R22, R27 ;  /* 0x0000001616137223 */ /* 0x000fe2000000001b */
[----:B------:R-:W-:Y:S06]  /*0870*/  @P2 BRA `(.L_x_83) ;  /* 0xfffffff800e82947 */ /* 0x000fec000383ffff */
[----:B------:R-:W-:-:S07]  /*0880*/  MOV R21, R10 ;  /* 0x0000000a00157202 */ /* 0x000fce0000000f00 */
.L_x_82:
[----:B------:R-:W-:-:S13]  /*0890*/  ISETP.NE.AND P2, PT, R0, RZ, PT ;  /* 0x000000ff0000720c */ /* 0x000fda0003f45270 */
[----:B------:R-:W-:Y:S05]  /*08a0*/  @!P2 BRA `(.L_x_84) ;  /* 0x000000040064a947 */ /* 0x000fea0003800000 */
[----:B------:R-:W-:Y:S01]  /*08b0*/  ISETP.NE.AND P2, PT, R8, RZ, PT ;  /* 0x000000ff0800720c */ /* 0x000fe20003f45270 */
[----:B------:R-:W-:-:S12]  /*08c0*/  @!P1 BRA `(.L_x_85) ;  /* 0x00000000009c9947 */ /* 0x000fd80003800000 */
[----:B------:R-:W-:-:S05]  /*08d0*/  IMAD.WIDE.U32 R6, R21, 0x4, R2 ;  /* 0x0000000415067825 */ /* 0x000fca00078e0002 */
[----:B------:R-:W2:Y:S04]  /*08e0*/  LDG.E R20, desc[UR6][R6.64] ;  /* 0x0000000606147981 */ /* 0x000ea8000c1e1900 */
[----:B------:R-:W3:Y:S01]  /*08f0*/  LDG.E R24, desc[UR6][R6.64+0x4] ;  /* 0x0000040606187981 */ /* 0x000ee2000c1e1900 */
[----:B------:R-:W0:Y:S01]  /*0900*/  S2R R25, SR_CgaCtaId ;  /* 0x0000000000197919 */ /* 0x000e220000008800 */
[----:B------:R-:W-:Y:S01]  /*0910*/  MOV R22, 0x400 ;  /* 0x0000040000167802 */ /* 0x000fe20000000f00 */
[----:B------:R-:W-:Y:S01]  /*0920*/  IMAD R18, R16, UR9, R21 ;  /* 0x0000000910127c24 */ /* 0x000fe2000f8e0215 */
[----:B------:R-:W4:Y:S02]  /*0930*/  LDG.E R23, desc[UR6][R6.64+0x8] ;  /* 0x0000080606177981 */ /* 0x000f24000c1e1900 */
[----:B0-----:R-:W-:-:S02]  /*0940*/  LEA R25, R25, R22, 0x18 ;  /* 0x0000001619197211 */ /* 0x001fc400078ec0ff */
[----:B------:R-:W5:Y:S02]  /*0950*/  LDG.E R22, desc[UR6][R6.64+0xc] ;  /* 0x00000c0606167981 */ /* 0x000f64000c1e1900 */
[----:B------:R-:W-:-:S05]  /*0960*/  LEA R18, R18, R25, 0x2 ;  /* 0x0000001912127211 */ /* 0x000fca00078e10ff */
[----:B------:R-:W2:Y:S04]  /*0970*/  LDS R27, [R18] ;  /* 0x00000000121b7984 */ /* 0x000ea80000000800 */
[----:B------:R-:W3:Y:S04]  /*0980*/  LDS R25, [R18+0x4] ;  /* 0x0000040012197984 */ /* 0x000ee80000000800 */
[----:B------:R-:W4:Y:S01]  /*0990*/  LDS R28, [R18+0x8] ;  /* 0x00000800121c7984 */ /* 0x000f220000000800 */
[----:B--2---:R-:W-:-:S03]  /*09a0*/  FADD R26, R20, -R27 ;  /* 0x8000001b141a7221 */ /* 0x004fc60000000000 */
[----:B------:R-:W2:Y:S01]  /*09b0*/  LDG.E R20, desc[UR6][R6.64+0x10] ;  /* 0x0000100606147981 */ /* 0x000ea2000c1e1900 */
[----:B------:R-:W-:-:S03]  /*09c0*/  FFMA R26, R26, R26, R19 ;  /* 0x0000001a1a1a7223 */ /* 0x000fc60000000013 */
[----:B------:R-:W2:Y:S01]  /*09d0*/  LDG.E R19, desc[UR6][R6.64+0x14] ;  /* 0x0000140606137981 */ /* 0x000ea2000c1e1900 */
[----:B---3--:R-:W-:-:S03]  /*09e0*/  FADD R27, R24, -R25 ;  /* 0x80000019181b7221 */ /* 0x008fc60000000000 */
[----:B------:R-:W3:Y:S04]  /*09f0*/  LDG.E R24, desc[UR6][R6.64+0x18] ;  /* 0x0000180606187981 */ /* 0x000ee8000c1e1900 */
[----:B------:R0:W3:Y:S01]  /*0a00*/  LDG.E R25, desc[UR6][R6.64+0x1c] ;  /* 0x00001c0606197981 */ /* 0x0000e2000c1e1900 */
[----:B------:R-:W-:-:S03]  /*0a10*/  FFMA R26, R27, R27, R26 ;  /* 0x0000001b1b1a7223 */ /* 0x000fc6000000001a */
[----:B------:R-:W5:Y:S01]  /*0a20*/  LDS R27, [R18+0xc] ;  /* 0x00000c00121b7984 */ /* 0x000f620000000800 */
[----:B----4-:R-:W-:-:S04]  /*0a30*/  FADD R23, R23, -R28 ;  /* 0x8000001c17177221 */ /* 0x010fc80000000000 */
[----:B------:R-:W-:Y:S01]  /*0a40*/  FFMA R26, R23, R23, R26 ;  /* 0x00000017171a7223 */ /* 0x000fe2000000001a */
[----:B0-----:R-:W-:Y:S04]  /*0a50*/  LDS R6, [R18+0x1c] ;  /* 0x00001c0012067984 */ /* 0x001fe80000000800 */
[----:B------:R-:W2:Y:S01]  /*0a60*/  LDS R23, [R18+0x10] ;  /* 0x0000100012177984 */ /* 0x000ea20000000800 */
[----:B-----5:R-:W-:-:S03]  /*0a70*/  FADD R27, R22, -R27 ;  /* 0x8000001b161b7221 */ /* 0x020fc60000000000 */
[----:B------:R-:W0:Y:S01]  /*0a80*/  LDS R22, [R18+0x14] ;  /* 0x0000140012167984 */ /* 0x000e220000000800 */
[----:B------:R-:W-:-:S03]  /*0a90*/  FFMA R26, R27, R27, R26 ;  /* 0x0000001b1b1a7223 */ /* 0x000fc6000000001a */
[----:B------:R-:W3:Y:S01]  /*0aa0*/  LDS R27, [R18+0x18] ;  /* 0x00001800121b7984 */ /* 0x000ee20000000800 */
[----:B------:R-:W-:Y:S02]  /*0ab0*/  VIADD R21, R21, 0x8 ;  /* 0x0000000815157836 */ /* 0x000fe40000000000 */
[----:B--2---:R-:W-:-:S04]  /*0ac0*/  FADD R23, R20, -R23 ;  /* 0x8000001714177221 */ /* 0x004fc80000000000 */
[----:B------:R-:W-:Y:S01]  /*0ad0*/  FFMA R26, R23, R23, R26 ;  /* 0x00000017171a7223 */ /* 0x000fe2000000001a */
[----:B0-----:R-:W-:Y:S01]  /*0ae0*/  FADD R19, R19, -R22 ;  /* 0x8000001613137221 */ /* 0x001fe20000000000 */
[----:B---3--:R-:W-:-:S03]  /*0af0*/  FADD R27, R24, -R27 ;  /* 0x8000001b181b7221 */ /* 0x008fc60000000000 */
[----:B------:R-:W-:Y:S01]  /*0b00*/  FFMA R26, R19, R19, R26 ;  /* 0x00000013131a7223 */ /* 0x000fe2000000001a */
[----:B------:R-:W-:-:S03]  /*0b10*/  FADD R25, R25, -R6 ;  /* 0x8000000619197221 */ /* 0x000fc60000000000 */
[----:B------:R-:W-:-:S04]  /*0b20*/  FFMA R26, R27, R27, R26 ;  /* 0x0000001b1b1a7223 */ /* 0x000fc8000000001a */
[----:B------:R-:W-:-:S07]  /*0b30*/  FFMA R19, R25, R25, R26 ;  /* 0x0000001919137223 */ /* 0x000fce000000001a */
.L_x_85:
[----:B------:R-:W-:Y:S05]  /*0b40*/  @!P2 BRA `(.L_x_84) ;  /* 0x0000000000bca947 */ /* 0x000fea0003800000 */
[----:B------:R-:W-:Y:S01]  /*0b50*/  ISETP.NE.AND P2, PT, R11, RZ, PT ;  /* 0x000000ff0b00720c */ /* 0x000fe20003f45270 */
[----:B------:R-:W-:-:S12]  /*0b60*/  @!P0 BRA `(.L_x_86) ;  /* 0x00000000005c8947 */ /* 0x000fd80003800000 */
[----:B------:R-:W-:-:S05]  /*0b70*/  IMAD.WIDE.U32 R6, R21, 0x4, R2 ;  /* 0x0000000415067825 */ /* 0x000fca00078e0002 */
[----:B------:R-:W2:Y:S04]  /*0b80*/  LDG.E R20, desc[UR6][R6.64] ;  /* 0x0000000606147981 */ /* 0x000ea8000c1e1900 */
[----:B------:R-:W3:Y:S04]  /*0b90*/  LDG.E R22, desc[UR6][R6.64+0x4] ;  /* 0x0000040606167981 */ /* 0x000ee8000c1e1900 */
[----:B------:R-:W4:Y:S04]  /*0ba0*/  LDG.E R18, desc[UR6][R6.64+0x8] ;  /* 0x0000080606127981 */ /* 0x000f28000c1e1900 */
[----:B------:R-:W5:Y:S01]  /*0bb0*/  LDG.E R23, desc[UR6][R6.64+0xc] ;  /* 0x00000c0606177981 */ /* 0x000f62000c1e1900 */
[----:B------:R-:W-:Y:S01]  /*0bc0*/  MOV R25, 0x400 ;  /* 0x0000040000197802 */ /* 0x000fe20000000f00 */
[----:B------:R-:W-:Y:S01]  /*0bd0*/  IMAD R24, R16, UR9, R21 ;  /* 0x0000000910187c24 */ /* 0x000fe2000f8e0215 */
[----:B------:R-:W-:Y:S01]  /*0be0*/  IADD3 R21, PT, PT, R21, 0x4, RZ ;  /* 0x0000000415157810 */ /* 0x000fe20007ffe0ff */
[----:B------:R-:W0:Y:S02]  /*0bf0*/  S2R R26, SR_CgaCtaId ;  /* 0x00000000001a7919 */ /* 0x000e240000008800 */
[----:B0-----:R-:W-:-:S04]  /*0c00*/  LEA R25, R26, R25, 0x18 ;  /* 0x000000191a197211 */ /* 0x001fc800078ec0ff */
[----:B------:R-:W-:-:S05]  /*0c10*/  LEA R26, R24, R25, 0x2 ;  /* 0x00000019181a7211 */ /* 0x000fca00078e10ff */
[----:B------:R-:W2:Y:S04]  /*0c20*/  LDS R27, [R26] ;  /* 0x000000001a1b7984 */ /* 0x000ea80000000800 */
[----:B------:R-:W3:Y:S04]  /*0c30*/  LDS R29, [R26+0x4] ;  /* 0x000004001a1d7984 */ /* 0x000ee80000000800 */
[----:B------:R-:W4:Y:S04]  /*0c40*/  LDS R25, [R26+0x8] ;  /* 0x000008001a197984 */ /* 0x000f280000000800 */
[----:B------:R-:W5:Y:S01]  /*0c50*/  LDS R24, [R26+0xc] ;  /* 0x00000c001a187984 */ /* 0x000f620000000800 */
[----:B--2---:R-:W-:-:S04]  /*0c60*/  FADD R20, R20, -R27 ;  /* 0x8000001b14147221 */ /* 0x004fc80000000000 */
[----:B------:R-:W-:Y:S01]  /*0c70*/  FFMA R19, R20, R20, R19 ;  /* 0x0000001414137223 */ /* 0x000fe20000000013 */
[----:B---3--:R-:W-:Y:S01]  /*0c80*/  FADD R22, R22, -R29 ;  /* 0x8000001d16167221 */ /* 0x008fe20000000000 */
[----:B----4-:R-:W-:-:S03]  /*0c90*/  FADD R18, R18, -R25 ;  /* 0x8000001912127221 */ /* 0x010fc60000000000 */
[----:B------:R-:W-:Y:S01]  /*0ca0*/  FFMA R19, R22, R22, R19 ;  /* 0x0000001616137223 */ /* 0x000fe20000000013 */
[----:B-----5:R-:W-:-:S03]  /*0cb0*/  FADD R24, R23, -R24 ;  /* 0x8000001817187221 */ /* 0x020fc60000000000 */
[----:B------:R-:W-:-:S04]  /*0cc0*/  FFMA R19, R18, R18, R19 ;  /* 0x0000001212137223 */ /* 0x000fc80000000013 */
[----:B------:R-:W-:-:S07]  /*0cd0*/  FFMA R19, R24, R24, R19 ;  /* 0x0000001818137223 */ /* 0x000fce0000000013 */
.L_x_86:
[----:B------:R-:W-:Y:S05]  /*0ce0*/  @!P2 BRA `(.L_x_84) ;  /* 0x000000000054a947 */ /* 0x000fea0003800000 */
[----:B------:R-:W-:-:S05]  /*0cf0*/  IMAD.WIDE.U32 R6, R21, 0x4, R2 ;  /* 0x0000000415067825 */ /* 0x000fca00078e0002 */
[----:B------:R-:W2:Y:S01]  /*0d00*/  LDG.E R18, desc[UR6][R6.64] ;  /* 0x0000000606127981 */ /* 0x000ea2000c1e1900 */
[----:B------:R-:W-:Y:S01]  /*0d10*/  MOV R22, 0x400 ;  /* 0x0000040000167802 */ /* 0x000fe20000000f00 */
[----:B------:R-:W-:Y:S01]  /*0d20*/  IMAD R20, R16, UR9, R21 ;  /* 0x0000000910147c24 */ /* 0x000fe2000f8e0215 */
[----:B------:R-:W-:Y:S01]  /*0d30*/  ISETP.NE.AND P2, PT, R11, 0x1, PT ;  /* 0x000000010b00780c */ /* 0x000fe20003f45270 */
[----:B------:R-:W0:Y:S02]  /*0d40*/  S2R R23, SR_CgaCtaId ;  /* 0x0000000000177919 */ /* 0x000e240000008800 */
[----:B0-----:R-:W-:-:S05]  /*0d50*/  LEA R23, R23, R22, 0x18 ;  /* 0x0000001617177211 */ /* 0x001fca00078ec0ff */
[----:B------:R-:W-:-:S05]  /*0d60*/  IMAD R22, R20, 0x4, R23 ;  /* 0x0000000414167824 */ /* 0x000fca00078e0217 */
[----:B------:R-:W2:Y:S02]  /*0d70*/  LDS R21, [R22] ;  /* 0x0000000016157984 */ /* 0x000ea40000000800 */
[----:B--2---:R-:W-:-:S04]  /*0d80*/  FADD R18, R18, -R21 ;  /* 0x8000001512127221 */ /* 0x004fc80000000000 */
[----:B------:R-:W-:Y:S01]  /*0d90*/  FFMA R19, R18, R18, R19 ;  /* 0x0000001212137223 */ /* 0x000fe20000000013 */
[----:B------:R-:W-:Y:S06]  /*0da0*/  @!P2 BRA `(.L_x_84) ;  /* 0x000000000024a947 */ /* 0x000fec0003800000 */
[----:B------:R-:W-:Y:S01]  /*0db0*/  ISETP.NE.AND P2, PT, R11, 0x2, PT ;  /* 0x000000020b00780c */ /* 0x000fe20003f45270 */
[----:B------:R-:W2:Y:S04]  /*0dc0*/  LDG.E R18, desc[UR6][R6.64+0x4] ;  /* 0x0000040606127981 */ /* 0x000ea8000c1e1900 */
[----:B------:R-:W2:Y:S08]  /*0dd0*/  LDS R21, [R22+0x4] ;  /* 0x0000040016157984 */ /* 0x000eb00000000800 */
[----:B------:R-:W3:Y:S04]  /*0de0*/  @P2 LDG.E R20, desc[UR6][R6.64+0x8] ;  /* 0x0000080606142981 */ /* 0x000ee8000c1e1900 */
[----:B------:R-:W3:Y:S01]  /*0df0*/  @P2 LDS R23, [R22+0x8] ;  /* 0x0000080016172984 */ /* 0x000ee20000000800 */
[----:B--2---:R-:W-:-:S04]  /*0e00*/  FADD R18, R18, -R21 ;  /* 0x8000001512127221 */ /* 0x004fc80000000000 */
[----:B------:R-:W-:Y:S01]  /*0e10*/  FFMA R19, R18, R18, R19 ;  /* 0x0000001212137223 */ /* 0x000fe20000000013 */
[----:B---3--:R-:W-:-:S04]  /*0e20*/  @P2 FADD R20, R20, -R23 ;  /* 0x8000001714142221 */ /* 0x008fc80000000000 */
[----:B------:R-:W-:-:S07]  /*0e30*/  @P2 FFMA R19, R20, R20, R19 ;  /* 0x0000001414132223 */ /* 0x000fce0000000013 */
.L_x_84:
[----:B------:R-:W0:Y:S01]  /*0e40*/  LDCU UR4, c[0x0][0x394] ;  /* 0x00007280ff0477ac */ /* 0x000e220008000800 */
[----:B------:R-:W-:Y:S02]  /*0e50*/  IADD3 R6, PT, PT, R16, 0x1, RZ ;  /* 0x0000000110067810 */ /* 0x000fe40007ffe0ff */
[----:B------:R-:W-:-:S04]  /*0e60*/  FSETP.GEU.AND P2, PT, R19, R14, PT ;  /* 0x0000000e1300720b */ /* 0x000fc80003f4e000 */
[----:B------:R-:W-:Y:S02]  /*0e70*/  FSEL R14, R19, R14, !P2 ;  /* 0x0000000e130e7208 */ /* 0x000fe40005000000 */
[----:B------:R-:W-:Y:S02]  /*0e80*/  SEL R9, R16, R9, !P2 ;  /* 0x0000000910097207 */ /* 0x000fe40005000000 */
[----:B0-----:R-:W-:-:S13]  /*0e90*/  ISETP.NE.AND P3, PT, R6, UR4, PT ;  /* 0x0000000406007c0c */ /* 0x001fda000bf65270 */
[----:B------:R-:W-:Y:S05]  /*0ea0*/  @!P3 BRA `(.L_x_80) ;  /* 0x000000040004b947 */ /* 0x000fea0003800000 */
[----:B------:R-:W-:Y:S01]  /*0eb0*/  MOV R16, R6 ;  /* 0x0000000600107202 */ /* 0x000fe20000000f00 */
[----:B------:R-:W-:Y:S06]  /*0ec0*/  BRA `(.L_x_87) ;  /* 0xfffffff4001c7947 */ /* 0x000fec000383ffff */
.L_x_81:
[----:B------:R-:W-:Y:S01]  /*0ed0*/  UISETP.GE.U32.AND UP0, UPT, UR8, 0x4, UPT ;  /* 0x000000040800788c */ /* 0x000fe2000bf06070 */
[----:B------:R-:W-:Y:S02]  /*0ee0*/  HFMA2 R2, -RZ, RZ, 0, 0 ;  /* 0x00000000ff027431 */ /* 0x000fe400000001ff */
[----:B------:R-:W-:Y:S01]  /*0ef0*/  IMAD.MOV.U32 R0, RZ, RZ, 0x7f7fffff ;  /* 0x7f7fffffff007424 */ /* 0x000fe200078e00ff */
[----:B------:R-:W-:Y:S01]  /*0f00*/  MOV R9, 0xffffffff ;  /* 0xffffffff00097802 */ /* 0x000fe20000000f00 */
[----:B------:R-:W-:-:S04]  /*0f10*/  ULOP3.LUT UR5, UR8, 0x3, URZ, 0xc0, !UPT ;  /* 0x0000000308057892 */ /* 0x000fc8000f8ec0ff */
[----:B------:R-:W-:Y:S08]  /*0f20*/  BRA.U !UP0, `(.L_x_88) ;  /* 0x0000000108bc7547 */ /* 0x000ff0000b800000 */
[----:B------:R-:W-:Y:S01]  /*0f30*/  ULOP3.LUT UR4, UR8, 0x7ffffffc, URZ, 0xc0, !UPT ;  /* 0x7ffffffc08047892 */ /* 0x000fe2000f8ec0ff */
[----:B------:R-:W-:Y:S01]  /*0f40*/  IMAD.MOV.U32 R0, RZ, RZ, 0x7f7fffff ;  /* 0x7f7fffffff007424 */ /* 0x000fe200078e00ff */
[----:B------:R-:W-:Y:S02]  /*0f50*/  MOV R9, 0xffffffff ;  /* 0xffffffff00097802 */ /* 0x000fe40000000f00 */
[----:B------:R-:W-:Y:S01]  /*0f60*/  UISETP.GT.AND UP0, UPT, UR4, URZ, UPT ;  /* 0x000000ff0400728c */ /* 0x000fe2000bf04270 */
[----:B------:R-:W-:Y:S01]  /*0f70*/  MOV R3, RZ ;  /* 0x000000ff00037202 */ /* 0x000fe20000000f00 */
[----:B------:R-:W-:-:S07]  /*0f80*/  IMAD.U32 R2, RZ, RZ, UR4 ;  /* 0x00000004ff027e24 */ /* 0x000fce000f8e00ff */
[----:B------:R-:W-:Y:S05]  /*0f90*/  BRA.U !UP0, `(.L_x_89) ;  /* 0x0000000108887547 */ /* 0x000fea000b800000 */
[----:B------:R-:W-:Y:S02]  /*0fa0*/  IADD3 R6, PT, PT, R2, -R3, RZ ;  /* 0x8000000302067210 */ /* 0x000fe40007ffe0ff */
[----:B------:R-:W-:Y:S02]  /*0fb0*/  PLOP3.LUT P0, PT, PT, PT, PT, 0x80, 0x8 ;  /* 0x000000000008781c */ /* 0x000fe40003f0f070 */
[----:B------:R-:W-:-:S13]  /*0fc0*/  ISETP.GT.AND P1, PT, R6, 0xc, PT ;  /* 0x0000000c0600780c */ /* 0x000fda0003f24270 */
[----:B------:R-:W-:Y:S05]  /*0fd0*/  @!P1 BRA `(.L_x_90) ;  /* 0x0000000000449947 */ /* 0x000fea0003800000 */
[----:B------:R-:W-:Y:S02]  /*0fe0*/  PLOP3.LUT P0, PT, PT, PT, PT, 0x8, 0x80 ;  /* 0x000000000080781c */ /* 0x000fe40003f0e170 */
[----:B------:R-:W-:-:S11]  /*0ff0*/  IADD3 R6, PT, PT, R2, -0xc, RZ ;  /* 0xfffffff402067810 */ /* 0x000fd60007ffe0ff */
.L_x_91:
[----:B------:R-:W-:-:S04]  /*1000*/  FSETP.GT.AND P2, PT, R0, RZ, PT ;  /* 0x000000ff0000720b */ /* 0x000fc80003f44000 */
[----:B------:R-:W-:Y:S02]  /*1010*/  FSEL R0, R0, RZ, !P2 ;  /* 0x000000ff00007208 */ /* 0x000fe40005000000 */
[----:B------:R-:W-:Y:S02]  /*1020*/  SEL R9, R3, R9, P2 ;  /* 0x0000000903097207 */ /* 0x000fe40001000000 */
[----:B------:R-:W-:-:S04]  /*1030*/  FSETP.GT.AND P3, PT, R0, RZ, PT ;  /* 0x000000ff0000720b */ /* 0x000fc80003f64000 */
[----:B------:R-:W-:-:S04]  /*1040*/  FSEL R0, R0, RZ, !P3 ;  /* 0x000000ff00007208 */ /* 0x000fc80005800000 */
[----:B------:R-:W-:-:S04]  /*1050*/  FSETP.GT.AND P4, PT, R0, RZ, PT ;  /* 0x000000ff0000720b */ /* 0x000fc80003f84000 */
[----:B------:R-:W-:Y:S01]  /*1060*/  FSEL R0, R0, RZ, !P4 ;  /* 0x000000ff00007208 */ /* 0x000fe20006000000 */
[----:B------:R-:W-:-:S03]  /*1070*/  @P3 VIADD R9, R3, 0x4 ;  /* 0x0000000403093836 */ /* 0x000fc60000000000 */
[----:B------:R-:W-:-:S04]  /*1080*/  FSETP.GT.AND P1, PT, R0, RZ, PT ;  /* 0x000000ff0000720b */ /* 0x000fc80003f24000 */
[----:B------:R-:W-:Y:S02]  /*1090*/  FSEL R0, R0, RZ, !P1 ;  /* 0x000000ff00007208 */ /* 0x000fe40004800000 */
[----:B------:R-:W-:-:S07]  /*10a0*/  @P4 IADD3 R9, PT, PT, R3, 0x8, RZ ;  /* 0x0000000803094810 */ /* 0x000fce0007ffe0ff */
[C---:B------:R-:W-:Y:S01]  /*10b0*/  @P1 IADD3 R9, PT, PT, R3.reuse, 0xc, RZ ;  /* 0x0000000c03091810 */ /* 0x040fe20007ffe0ff */
[----:B------:R-:W-:-:S05]  /*10c0*/  VIADD R3, R3, 0x10 ;  /* 0x0000001003037836 */ /* 0x000fca0000000000 */
[----:B------:R-:W-:-:S13]  /*10d0*/  ISETP.GE.AND P2, PT, R3, R6, PT ;  /* 0x000000060300720c */ /* 0x000fda0003f46270 */
[----:B------:R-:W-:Y:S05]  /*10e0*/  @!P2 BRA `(.L_x_91) ;  /* 0xfffffffc00c4a947 */ /* 0x000fea000383ffff */
.L_x_90:
[----:B------:R-:W-:-:S04]  /*10f0*/  IADD3 R6, PT, PT, R2, -R3, RZ ;  /* 0x8000000302067210 */ /* 0x000fc80007ffe0ff */
[----:B------:R-:W-:-:S13]  /*1100*/  ISETP.GT.AND P1, PT, R6, 0x4, PT ;  /* 0x000000040600780c */ /* 0x000fda0003f24270 */
[----:B------:R-:W-:Y:S05]  /*1110*/  @!P1 BRA `(.L_x_92) ;  /* 0x0000000000209947 */ /* 0x000fea0003800000 */
[C---:B------:R-:W-:Y:S02]  /*1120*/  FSETP.GT.AND P1, PT, R0.reuse, RZ, PT ;  /* 0x000000ff0000720b */ /* 0x040fe40003f24000 */
[----:B------:R-:W-:Y:S02]  /*1130*/  PLOP3.LUT P0, PT, PT, PT, PT, 0x8, 0x80 ;  /* 0x000000000080781c */ /* 0x000fe40003f0e170 */
[----:B------:R-:W-:Y:S02]  /*1140*/  FSEL R0, R0, RZ, !P1 ;  /* 0x000000ff00007208 */ /* 0x000fe40004800000 */
[----:B------:R-:W-:Y:S02]  /*1150*/  SEL R9, R3, R9, P1 ;  /* 0x0000000903097207 */ /* 0x000fe40000800000 */
[----:B------:R-:W-:-:S04]  /*1160*/  FSETP.GT.AND P2, PT, R0, RZ, PT ;  /* 0x000000ff0000720b */ /* 0x000fc80003f44000 */
[----:B------:R-:W-:-:S09]  /*1170*/  FSEL R0, R0, RZ, !P2 ;  /* 0x000000ff00007208 */ /* 0x000fd20005000000 */
[C---:B------:R-:W-:Y:S01]  /*1180*/  @P2 IADD3 R9, PT, PT, R3.reuse, 0x4, RZ ;  /* 0x0000000403092810 */ /* 0x040fe20007ffe0ff */
[----:B------:R-:W-:-:S07]  /*1190*/  VIADD R3, R3, 0x8 ;  /* 0x0000000803037836 */ /* 0x000fce0000000000 */
.L_x_92:
[----:B------:R-:W-:-:S13]  /*11a0*/  ISETP.NE.OR P0, PT, R3, R2, P0 ;  /* 0x000000020300720c */ /* 0x000fda0000705670 */
[----:B------:R-:W-:Y:S05]  /*11b0*/  @!P0 BRA `(.L_x_88) ;  /* 0x0000000000188947 */ /* 0x000fea0003800000 */
.L_x_89:
[----:B------:R-:W-:-:S04]  /*11c0*/  FSETP.GT.AND P1, PT, R0, RZ, PT ;  /* 0x000000ff0000720b */ /* 0x000fc80003f24000 */
[C---:B------:R-:W-:Y:S02]  /*11d0*/  SEL R9, R3.reuse, R9, P1 ;  /* 0x0000000903097207 */ /* 0x040fe40000800000 */
[----:B------:R-:W-:Y:S02]  /*11e0*/  IADD3 R3, PT, PT, R3, 0x4, RZ ;  /* 0x0000000403037810 */ /* 0x000fe40007ffe0ff */
[----:B------:R-:W-:Y:S02]  /*11f0*/  FSEL R0, R0, RZ, !P1 ;  /* 0x000000ff00007208 */ /* 0x000fe40004800000 */
[----:B------:R-:W-:-:S13]  /*1200*/  ISETP.NE.AND P0, PT, R3, R2, PT ;  /* 0x000000020300720c */ /* 0x000fda0003f05270 */
[----:B------:R-:W-:Y:S05]  /*1210*/  @P0 BRA `(.L_x_89) ;  /* 0xfffffffc00e80947 */ /* 0x000fea000383ffff */
.L_x_88:
[----:B------:R-:W-:-:S09]  /*1220*/  UISETP.NE.AND UP0, UPT, UR5, URZ, UPT ;  /* 0x000000ff0500728c */ /* 0x000fd2000bf05270 */
[----:B------:R-:W-:Y:S05]  /*1230*/  BRA.U !UP0, `(.L_x_80) ;  /* 0x0000000108207547 */ /* 0x000fea000b800000 */
[----:B------:R-:W-:-:S05]  /*1240*/  UMOV UR4, URZ ;  /* 0x000000ff00047c82 */ /* 0x000fca0008000000 */
.L_x_93:
[----:B------:R-:W-:Y:S01]  /*1250*/  UIADD3 UR4, UPT, UPT, UR4, 0x1, URZ ;  /* 0x0000000104047890 */ /* 0x000fe2000fffe0ff */
[----:B------:R-:W-:-:S03]  /*1260*/  FSETP.GT.AND P0, PT, R0, RZ, PT ;  /* 0x000000ff0000720b */ /* 0x000fc60003f04000 */
[----:B------:R-:W-:Y:S01]  /*1270*/  UISETP.NE.AND UP0, UPT, UR4, UR5, UPT ;  /* 0x000000050400728c */ /* 0x000fe2000bf05270 */
[----:B------:R-:W-:Y:S02]  /*1280*/  SEL R9, R2, R9, P0 ;  /* 0x0000000902097207 */ /* 0x000fe40000000000 */
[----:B------:R-:W-:Y:S02]  /*1290*/  FSEL R0, R0, RZ, !P0 ;  /* 0x000000ff00007208 */ /* 0x000fe40004000000 */
[----:B------:R-:W-:-:S04]  /*12a0*/  IADD3 R2, PT, PT, R2, 0x1, RZ ;  /* 0x0000000102027810 */ /* 0x000fc80007ffe0ff */
[----:B------:R-:W-:Y:S05]  /*12b0*/  BRA.U UP0, `(.L_x_93) ;  /* 0xfffffffd00e47547 */ /* 0x000fea000b83ffff */
.L_x_80:
[----:B------:R-:W-:Y:S01]  /*12c0*/  STG.E desc[UR6][R4.64+0x4], R9 ;  /* 0x0000040904007986 */ /* 0x000fe2000c101906 */
[----:B------:R-:W-:Y:S05]  /*12d0*/  EXIT ;  /* 0x000000000000794d */ /* 0x000fea0003800000 */
.L_x_94:
        /* <DEDUP_REMOVED lines=10> */
.L_x_97:


//--------------------- .nv.shared._Z15updateCentroidsP5PointP7Clusteriii --------------------------
	.section	.nv.shared._Z15updateCentroidsP5PointP7Clusteriii,"aw",@nobits
	.sectionflags	@""
	.align	16
	.zero		1024


//--------------------- .nv.shared.reserved.0     --------------------------
	.section	.nv.shared.reserved.0,"aw",@nobits
	.weak		__nv_reservedSMEM_offset_0_alias
	.size		__nv_reservedSMEM_offset_0_alias, 0, 64
	.other		__nv_reservedSMEM_offset_0_alias,@"STO_CUDA_RESERVED_SHARED STV_DEFAULT"
__nv_reservedSMEM_offset_0_alias:
	.zero		0
	.zero		64


//--------------------- .nv.shared._Z22assignPointsToClustersP5PointP7Clusteriii --------------------------
	.section	.nv.shared._Z22assignPointsToClustersP5PointP7Clusteriii,"aw",@nobits
	.sectionflags	@""
	.align	16
	.zero		1024


//--------------------- .nv.constant0._Z15updateCentroidsP5PointP7Clusteriii --------------------------
	.section	.nv.constant0._Z15updateCentroidsP5PointP7Clusteriii,"a",@progbits
	.sectionflags	@""
	.align	4
.nv.constant0._Z15updateCentroidsP5PointP7Clusteriii:
	.zero		924


//--------------------- .nv.constant0._Z22assignPointsToClustersP5PointP7Clusteriii --------------------------
	.section	.nv.constant0._Z22assignPointsToClustersP5PointP7Clusteriii,"a",@progbits
	.sectionflags	@""
	.align	4
.nv.constant0._Z22assignPointsToClustersP5PointP7Clusteriii:
	.zero		924


//--------------------- SYMBOLS --------------------------

	.type		.nv.reservedSmem.offset0,@object
	.size		.nv.reservedSmem.offset0,0x4
	.type		.nv.reservedSmem.cap,@object
	.size		.nv.reservedSmem.cap,0x4
